def attn_fwd(
    Q,
    K,
    V,
    Out,
    Lse,
    sm_scale,
    stride_qz,
    stride_qh,
    stride_qm,
    stride_qk,
    stride_kz,
    stride_kh,
    stride_kn,
    stride_kk,
    stride_vz,
    stride_vh,
    stride_vn,
    stride_vk,
    stride_oz,
    stride_oh,
    stride_om,
    stride_ok,
    seqlen_q,
    seqlen_k,
    BLOCK_M: tl.constexpr,
    BLOCK_N: tl.constexpr,
    HEAD_DIM: tl.constexpr,
    CAUSAL: tl.constexpr,
):
    start_m = tl.program_id(0)
    off_hz = tl.program_id(1)
    q_off = off_hz * stride_qh
    k_off = off_hz * stride_kh
    v_off = off_hz * stride_vh
    offs_m = start_m * BLOCK_M + tl.arange(0, BLOCK_M)
    offs_d = tl.arange(0, HEAD_DIM)
    offs_n = tl.arange(0, BLOCK_N)
    q_ptrs = Q + q_off + offs_m[:, None] * stride_qm + offs_d[None, :] * stride_qk
    k_ptrs = K + k_off + offs_d[:, None] * stride_kk + offs_n[None, :] * stride_kn
    v_ptrs = V + v_off + offs_n[:, None] * stride_vn + offs_d[None, :] * stride_vk
    m_i = tl.full([BLOCK_M], float("-inf"), dtype=tl.float32)
    l_i = tl.zeros([BLOCK_M], dtype=tl.float32) + 1.0
    acc = tl.zeros([BLOCK_M, HEAD_DIM], dtype=tl.float32)
    q = tl.load(q_ptrs)
    acc, l_i, m_i = _attn_fwd_inner(
        acc,
        l_i,
        m_i,
        q,
        k_ptrs,
        v_ptrs,
        sm_scale,
        stride_kn,
        stride_vn,
        start_m,
        seqlen_k,
        BLOCK_M,
        BLOCK_N,
        HEAD_DIM,
        CAUSAL,
    )
    acc = acc / l_i[:, None]
    lse = m_i + tl.math.log2(l_i) / 1.4426950408889634
    o_ptrs = (
        Out
        + off_hz * stride_oh
        + offs_m[:, None] * stride_om
        + offs_d[None, :] * stride_ok
    )
    tl.store(o_ptrs, acc.to(Out.dtype.element_ty))
    tl.store(Lse + off_hz * seqlen_q + offs_m, lse)

# config = {"BLOCK_M": 32, "BLOCK_N": 32, "HEAD_DIM": 256, "arch": "sm_100", "causal": true, "dtype": "fp8e4m3", "num_stages": 2, "num_warps": 4}
# arch = sm_100


// ===== COMPILED SASS (sm_100a) =====

	.target	sm_100a

	.elftype	@"ET_EXEC"


//--------------------- .note.nv.tkinfo           --------------------------
	.section	.note.nv.tkinfo,"",@"SHT_NOTE"
	.sectionflags	@"SHF_NOTE_NV_TKINFO"
	.tkinfo
        /*0018*/ 	.word	0x00000081
        /*0030*/ 	.string	""
        /*0030*/ 	.string	"ptxas-blackwell"
        /*0030*/ 	.string	"Cuda compilation tools, release 12.9, V12.9.86"
        /*0030*/ 	.string	"Build cuda_12.9.r12.9/compiler.36037853_0"
        /*0030*/ 	.string	"-v  -suppress-debug-info  -lineinfo  -arch sm_100a "



//--------------------- .note.nv.cuver            --------------------------
	.section	.note.nv.cuver,"",@"SHT_NOTE"
	.sectionflags	@"SHF_NOTE_NV_CUVER"
        /*0018*/ 	.short	0x0001
        /*001a*/ 	.short	0x0064
        /*001c*/ 	.short	0x0001
        /*001e*/ 	.short	0x0000
        /*0020*/ 	.short	0x0001
        /*0022*/ 	.short	0x0000


//--------------------- .nv.info                  --------------------------
	.section	.nv.info,"",@"SHT_CUDA_INFO"
	.align	4


	//----- nvinfo : EIATTR_REGCOUNT
	.align		4
        /*0000*/ 	.byte	0x04, 0x2f
        /*0002*/ 	.short	(.L_2 - .L_1)
	.align		4
.L_1:
        /*0004*/ 	.word	index@(attn_fwd)
        /*0008*/ 	.word	0x000000ff


	//----- nvinfo : EIATTR_FRAME_SIZE
	.align		4
.L_2:
        /*000c*/ 	.byte	0x04, 0x11
        /*000e*/ 	.short	(.L_4 - .L_3)
	.align		4
.L_3:
        /*0010*/ 	.word	index@(attn_fwd)
        /*0014*/ 	.word	0x00000280


	//----- nvinfo : EIATTR_MIN_STACK_SIZE
	.align		4
.L_4:
        /*0018*/ 	.byte	0x04, 0x12
        /*001a*/ 	.short	(.L_6 - .L_5)
	.align		4
.L_5:
        /*001c*/ 	.word	index@(attn_fwd)
        /*0020*/ 	.word	0x00000280
.L_6:


//--------------------- .nv.info.attn_fwd         --------------------------
	.section	.nv.info.attn_fwd,"",@"SHT_CUDA_INFO"
	.sectionflags	@""
	.align	4


	//----- nvinfo : EIATTR_CUDA_API_VERSION
	.align		4
        /*0000*/ 	.byte	0x04, 0x37
        /*0002*/ 	.short	(.L_8 - .L_7)
.L_7:
        /*0004*/ 	.word	0x00000081


	//----- nvinfo : EIATTR_KPARAM_INFO
	.align		4
.L_8:
        /*0008*/ 	.byte	0x04, 0x17
        /*000a*/ 	.short	(.L_10 - .L_9)
.L_9:
        /*000c*/ 	.word	0x00000000
        /*0010*/ 	.short	0x0019
        /*0012*/ 	.short	0x0080
        /*0014*/ 	.byte	0x00, 0xf4, 0x21, 0x00


	//----- nvinfo : EIATTR_KPARAM_INFO
	.align		4
.L_10:
        /*0018*/ 	.byte	0x04, 0x17
        /*001a*/ 	.short	(.L_12 - .L_11)
.L_11:
        /*001c*/ 	.word	0x00000000
        /*0020*/ 	.short	0x0018
        /*0022*/ 	.short	0x0078
        /*0024*/ 	.byte	0x00, 0xf4, 0x21, 0x00


	//----- nvinfo : EIATTR_KPARAM_INFO
	.align		4
.L_12:
        /*0028*/ 	.byte	0x04, 0x17
        /*002a*/ 	.short	(.L_14 - .L_13)
.L_13:
        /*002c*/ 	.word	0x00000000
        /*0030*/ 	.short	0x0017
        /*0032*/ 	.short	0x0070
        /*0034*/ 	.byte	0x00, 0xf0, 0x11, 0x00


	//----- nvinfo : EIATTR_KPARAM_INFO
	.align		4
.L_14:
        /*0038*/ 	.byte	0x04, 0x17
        /*003a*/ 	.short	(.L_16 - .L_15)
.L_15:
        /*003c*/ 	.word	0x00000000
        /*0040*/ 	.short	0x0016
        /*0042*/ 	.short	0x006c
        /*0044*/ 	.byte	0x00, 0xf0, 0x11, 0x00


	//----- nvinfo : EIATTR_KPARAM_INFO
	.align		4
.L_16:
        /*0048*/ 	.byte	0x04, 0x17
        /*004a*/ 	.short	(.L_18 - .L_17)
.L_17:
        /*004c*/ 	.word	0x00000000
        /*0050*/ 	.short	0x0015
        /*0052*/ 	.short	0x0068
        /*0054*/ 	.byte	0x00, 0xf0, 0x11, 0x00


	//----- nvinfo : EIATTR_KPARAM_INFO
	.align		4
.L_18:
        /*0058*/ 	.byte	0x04, 0x17
        /*005a*/ 	.short	(.L_20 - .L_19)
.L_19:
        /*005c*/ 	.word	0x00000000
        /*0060*/ 	.short	0x0014
        /*0062*/ 	.short	0x0064
        /*0064*/ 	.byte	0x00, 0xf0, 0x11, 0x00


	//----- nvinfo : EIATTR_KPARAM_INFO
	.align		4
.L_20:
        /*0068*/ 	.byte	0x04, 0x17
        /*006a*/ 	.short	(.L_22 - .L_21)
.L_21:
        /*006c*/ 	.word	0x00000000
        /*0070*/ 	.short	0x0013
        /*0072*/ 	.short	0x0060
        /*0074*/ 	.byte	0x00, 0xf0, 0x11, 0x00


	//----- nvinfo : EIATTR_KPARAM_INFO
	.align		4
.L_22:
        /*0078*/ 	.byte	0x04, 0x17
        /*007a*/ 	.short	(.L_24 - .L_23)
.L_23:
        /*007c*/ 	.word	0x00000000
        /*0080*/ 	.short	0x0012
        /*0082*/ 	.short	0x005c
        /*0084*/ 	.byte	0x00, 0xf0, 0x11, 0x00


	//----- nvinfo : EIATTR_KPARAM_INFO
	.align		4
.L_24:
        /*0088*/ 	.byte	0x04, 0x17
        /*008a*/ 	.short	(.L_26 - .L_25)
.L_25:
        /*008c*/ 	.word	0x00000000
        /*0090*/ 	.short	0x0011
        /*0092*/ 	.short	0x0058
        /*0094*/ 	.byte	0x00, 0xf0, 0x11, 0x00


	//----- nvinfo : EIATTR_KPARAM_INFO
	.align		4
.L_26:
        /*0098*/ 	.byte	0x04, 0x17
        /*009a*/ 	.short	(.L_28 - .L_27)
.L_27:
        /*009c*/ 	.word	0x00000000
        /*00a0*/ 	.short	0x0010
        /*00a2*/ 	.short	0x0054
        /*00a4*/ 	.byte	0x00, 0xf0, 0x11, 0x00


	//----- nvinfo : EIATTR_KPARAM_INFO
	.align		4
.L_28:
        /*00a8*/ 	.byte	0x04, 0x17
        /*00aa*/ 	.short	(.L_30 - .L_29)
.L_29:
        /*00ac*/ 	.word	0x00000000
        /*00b0*/ 	.short	0x000f
        /*00b2*/ 	.short	0x0050
        /*00b4*/ 	.byte	0x00, 0xf0, 0x11, 0x00


	//----- nvinfo : EIATTR_KPARAM_INFO
	.align		4
.L_30:
        /*00b8*/ 	.byte	0x04, 0x17
        /*00ba*/ 	.short	(.L_32 - .L_31)
.L_31:
        /*00bc*/ 	.word	0x00000000
        /*00c0*/ 	.short	0x000e
        /*00c2*/ 	.short	0x004c
        /*00c4*/ 	.byte	0x00, 0xf0, 0x11, 0x00


	//----- nvinfo : EIATTR_KPARAM_INFO
	.align		4
.L_32:
        /*00c8*/ 	.byte	0x04, 0x17
        /*00ca*/ 	.short	(.L_34 - .L_33)
.L_33:
        /*00cc*/ 	.word	0x00000000
        /*00d0*/ 	.short	0x000d
        /*00d2*/ 	.short	0x0048
        /*00d4*/ 	.byte	0x00, 0xf0, 0x11, 0x00


	//----- nvinfo : EIATTR_KPARAM_INFO
	.align		4
.L_34:
        /*00d8*/ 	.byte	0x04, 0x17
        /*00da*/ 	.short	(.L_36 - .L_35)
.L_35:
        /*00dc*/ 	.word	0x00000000
        /*00e0*/ 	.short	0x000c
        /*00e2*/ 	.short	0x0044
        /*00e4*/ 	.byte	0x00, 0xf0, 0x11, 0x00


	//----- nvinfo : EIATTR_KPARAM_INFO
	.align		4
.L_36:
        /*00e8*/ 	.byte	0x04, 0x17
        /*00ea*/ 	.short	(.L_38 - .L_37)
.L_37:
        /*00ec*/ 	.word	0x00000000
        /*00f0*/ 	.short	0x000b
        /*00f2*/ 	.short	0x0040
        /*00f4*/ 	.byte	0x00, 0xf0, 0x11, 0x00


	//----- nvinfo : EIATTR_KPARAM_INFO
	.align		4
.L_38:
        /*00f8*/ 	.byte	0x04, 0x17
        /*00fa*/ 	.short	(.L_40 - .L_39)
.L_39:
        /*00fc*/ 	.word	0x00000000
        /*0100*/ 	.short	0x000a
        /*0102*/ 	.short	0x003c
        /*0104*/ 	.byte	0x00, 0xf0, 0x11, 0x00


	//----- nvinfo : EIATTR_KPARAM_INFO
	.align		4
.L_40:
        /*0108*/ 	.byte	0x04, 0x17
        /*010a*/ 	.short	(.L_42 - .L_41)
.L_41:
        /*010c*/ 	.word	0x00000000
        /*0110*/ 	.short	0x0009
        /*0112*/ 	.short	0x0038
        /*0114*/ 	.byte	0x00, 0xf0, 0x11, 0x00


	//----- nvinfo : EIATTR_KPARAM_INFO
	.align		4
.L_42:
        /*0118*/ 	.byte	0x04, 0x17
        /*011a*/ 	.short	(.L_44 - .L_43)
.L_43:
        /*011c*/ 	.word	0x00000000
        /*0120*/ 	.short	0x0008
        /*0122*/ 	.short	0x0034
        /*0124*/ 	.byte	0x00, 0xf0, 0x11, 0x00


	//----- nvinfo : EIATTR_KPARAM_INFO
	.align		4
.L_44:
        /*0128*/ 	.byte	0x04, 0x17
        /*012a*/ 	.short	(.L_46 - .L_45)
.L_45:
        /*012c*/ 	.word	0x00000000
        /*0130*/ 	.short	0x0007
        /*0132*/ 	.short	0x0030
        /*0134*/ 	.byte	0x00, 0xf0, 0x11, 0x00


	//----- nvinfo : EIATTR_KPARAM_INFO
	.align		4
.L_46:
        /*0138*/ 	.byte	0x04, 0x17
        /*013a*/ 	.short	(.L_48 - .L_47)
.L_47:
        /*013c*/ 	.word	0x00000000
        /*0140*/ 	.short	0x0006
        /*0142*/ 	.short	0x002c
        /*0144*/ 	.byte	0x00, 0xf0, 0x11, 0x00


	//----- nvinfo : EIATTR_KPARAM_INFO
	.align		4
.L_48:
        /*0148*/ 	.byte	0x04, 0x17
        /*014a*/ 	.short	(.L_50 - .L_49)
.L_49:
        /*014c*/ 	.word	0x00000000
        /*0150*/ 	.short	0x0005
        /*0152*/ 	.short	0x0028
        /*0154*/ 	.byte	0x00, 0xf0, 0x11, 0x00


	//----- nvinfo : EIATTR_KPARAM_INFO
	.align		4
.L_50:
        /*0158*/ 	.byte	0x04, 0x17
        /*015a*/ 	.short	(.L_52 - .L_51)
.L_51:
        /*015c*/ 	.word	0x00000000
        /*0160*/ 	.short	0x0004
        /*0162*/ 	.short	0x0020
        /*0164*/ 	.byte	0x00, 0xf4, 0x21, 0x00


	//----- nvinfo : EIATTR_KPARAM_INFO
	.align		4
.L_52:
        /*0168*/ 	.byte	0x04, 0x17
        /*016a*/ 	.short	(.L_54 - .L_53)
.L_53:
        /*016c*/ 	.word	0x00000000
        /*0170*/ 	.short	0x0003
        /*0172*/ 	.short	0x0018
        /*0174*/ 	.byte	0x00, 0xf4, 0x21, 0x00


	//----- nvinfo : EIATTR_KPARAM_INFO
	.align		4
.L_54:
        /*0178*/ 	.byte	0x04, 0x17
        /*017a*/ 	.short	(.L_56 - .L_55)
.L_55:
        /*017c*/ 	.word	0x00000000
        /*0180*/ 	.short	0x0002
        /*0182*/ 	.short	0x0010
        /*0184*/ 	.byte	0x00, 0xf4, 0x21, 0x00


	//----- nvinfo : EIATTR_KPARAM_INFO
	.align		4
.L_56:
        /*0188*/ 	.byte	0x04, 0x17
        /*018a*/ 	.short	(.L_58 - .L_57)
.L_57:
        /*018c*/ 	.word	0x00000000
        /*0190*/ 	.short	0x0001
        /*0192*/ 	.short	0x0008
        /*0194*/ 	.byte	0x00, 0xf4, 0x21, 0x00


	//----- nvinfo : EIATTR_KPARAM_INFO
	.align		4
.L_58:
        /*0198*/ 	.byte	0x04, 0x17
        /*019a*/ 	.short	(.L_60 - .L_59)
.L_59:
        /*019c*/ 	.word	0x00000000
        /*01a0*/ 	.short	0x0000
        /*01a2*/ 	.short	0x0000
        /*01a4*/ 	.byte	0x00, 0xf4, 0x21, 0x00


	//----- nvinfo : EIATTR_SPARSE_MMA_MASK
	.align		4
.L_60:
        /*01a8*/ 	.byte	0x03, 0x50
        /*01aa*/ 	.short	0x0000


	//----- nvinfo : EIATTR_MAXREG_COUNT
	.align		4
        /*01ac*/ 	.byte	0x03, 0x1b
        /*01ae*/ 	.short	0x00ff


	//----- nvinfo : EIATTR_NUM_BARRIERS
	.align		4
        /*01b0*/ 	.byte	0x02, 0x4c
        /*01b2*/ 	.byte	0x01
	.zero		1


	//----- nvinfo : EIATTR_ANNOTATIONS
	.align		4
        /*01b4*/ 	.byte	0x04, 0x55
        /*01b6*/ 	.short	(.L_62 - .L_61)


	//   ....[0]....
.L_61:
        /*01b8*/ 	.word	0x00000001
        /*01bc*/ 	.byte	0x70, 0x24, 0x00, 0x00, 0x01, 0x00, 0x00, 0x00, 0xb0, 0x24, 0x00, 0x00, 0x01, 0x00, 0x00, 0x00
        /* <DEDUP_REMOVED lines=158> */
        /*0bac*/ 	.byte	0x30, 0x86, 0x00, 0x00, 0x01, 0x00, 0x00, 0x00, 0x70, 0x86, 0x00, 0x00


	//----- nvinfo : EIATTR_COOP_GROUP_MASK_REGIDS
	.align		4
.L_62:
        /*0bb8*/ 	.byte	0x04, 0x29
        /*0bba*/ 	.short	(.L_64 - .L_63)


	//   ....[0]....
.L_63:
        /*0bbc*/ 	.word	0xffffffff


	//   ....[1]....
        /*0bc0*/ 	.word	0xffffffff


	//   ....[2]....
        /*0bc4*/ 	.word	0xffffffff


	//   ....[3]....
        /*0bc8*/ 	.word	0xffffffff


	//   ....[4]....
        /*0bcc*/ 	.word	0xffffffff


	//   ....[5]....
        /*0bd0*/ 	.word	0xffffffff


	//   ....[6]....
        /*0bd4*/ 	.word	0xffffffff


	//   ....[7]....
        /*0bd8*/ 	.word	0xffffffff


	//   ....[8]....
        /*0bdc*/ 	.word	0xffffffff


	//   ....[9]....
        /*0be0*/ 	.word	0xffffffff


	//   ....[10]....
        /*0be4*/ 	.word	0xffffffff


	//   ....[11]....
        /*0be8*/ 	.word	0xffffffff


	//   ....[12]....
        /*0bec*/ 	.word	0xffffffff


	//   ....[13]....
        /*0bf0*/ 	.word	0xffffffff


	//   ....[14]....
        /*0bf4*/ 	.word	0xffffffff


	//   ....[15]....
        /*0bf8*/ 	.word	0xffffffff


	//   ....[16]....
        /*0bfc*/ 	.word	0xffffffff


	//   ....[17]....
        /*0c00*/ 	.word	0xffffffff


	//   ....[18]....
        /*0c04*/ 	.word	0xffffffff


	//   ....[19]....
        /*0c08*/ 	.word	0xffffffff


	//----- nvinfo : EIATTR_COOP_GROUP_INSTR_OFFSETS
	.align		4
.L_64:
        /*0c0c*/ 	.byte	0x04, 0x28
        /*0c0e*/ 	.short	(.L_66 - .L_65)


	//   ....[0]....
.L_65:
        /*0c10*/ 	.word	0x00006e70


	//   ....[1]....
        /*0c14*/ 	.word	0x00006e90


	//   ....[2]....
        /*0c18*/ 	.word	0x00006eb0


	//   ....[3]....
        /*0c1c*/ 	.word	0x00006ec0


	//   ....[4]....
        /*0c20*/ 	.word	0x00006f00


	//   ....[5]....
        /*0c24*/ 	.word	0x00006f20


	//   ....[6]....
        /*0c28*/ 	.word	0x00006f40


	//   ....[7]....
        /*0c2c*/ 	.word	0x00006f50


	//   ....[8]....
        /*0c30*/ 	.word	0x00007110


	//   ....[9]....
        /*0c34*/ 	.word	0x00007130


	//   ....[10]....
        /*0c38*/ 	.word	0x000073b0


	//   ....[11]....
        /*0c3c*/ 	.word	0x000073c0


	//   ....[12]....
        /*0c40*/ 	.word	0x000073e0


	//   ....[13]....
        /*0c44*/ 	.word	0x000073f0


	//   ....[14]....
        /*0c48*/ 	.word	0x00007440


	//   ....[15]....
        /*0c4c*/ 	.word	0x00007450


	//   ....[16]....
        /*0c50*/ 	.word	0x00007460


	//   ....[17]....
        /*0c54*/ 	.word	0x00007470


	//   ....[18]....
        /*0c58*/ 	.word	0x00007560


	//   ....[19]....
        /*0c5c*/ 	.word	0x00007580


	//----- nvinfo : EIATTR_VRC_CTA_INIT_COUNT
	.align		4
.L_66:
        /*0c60*/ 	.byte	0x02, 0x4a
	.zero		1
	.zero		1


	//----- nvinfo : EIATTR_EXIT_INSTR_OFFSETS
	.align		4
        /*0c64*/ 	.byte	0x04, 0x1c
        /*0c66*/ 	.short	(.L_68 - .L_67)


	//   ....[0]....
.L_67:
        /*0c68*/ 	.word	0x0000d430


	//   ....[1]....
        /*0c6c*/ 	.word	0x0000d460


	//----- nvinfo : EIATTR_REQNTID
	.align		4
.L_68:
        /*0c70*/ 	.byte	0x04, 0x10
        /*0c72*/ 	.short	(.L_70 - .L_69)
.L_69:
        /*0c74*/ 	.word	0x00000080
        /*0c78*/ 	.word	0x00000001
        /*0c7c*/ 	.word	0x00000001


	//----- nvinfo : EIATTR_CBANK_PARAM_SIZE
	.align		4
.L_70:
        /*0c80*/ 	.byte	0x03, 0x19
        /*0c82*/ 	.short	0x0088


	//----- nvinfo : EIATTR_PARAM_CBANK
	.align		4
        /*0c84*/ 	.byte	0x04, 0x0a
        /*0c86*/ 	.short	(.L_72 - .L_71)
	.align		4
.L_71:
        /*0c88*/ 	.word	index@(.nv.constant0.attn_fwd)
        /*0c8c*/ 	.short	0x0380
        /*0c8e*/ 	.short	0x0088


	//----- nvinfo : EIATTR_SW_WAR
	.align		4
.L_72:
        /*0c90*/ 	.byte	0x04, 0x36
        /*0c92*/ 	.short	(.L_74 - .L_73)
.L_73:
        /*0c94*/ 	.word	0x00000008
.L_74:


//--------------------- .nv.compat                --------------------------
	.section	.nv.compat,"",@"SHT_CUDA_COMPAT_INFO"
	.align	4
        /*0000*/ 	.byte	0x02, 0x02, 0x02, 0x00, 0x02, 0x05, 0x05, 0x00, 0x02, 0x03, 0x00, 0x00, 0x02, 0x06, 0x01, 0x00


//--------------------- .nv.callgraph             --------------------------
	.section	.nv.callgraph,"",@"SHT_CUDA_CALLGRAPH"
	.align	4
	.sectionentsize	8
	.align		4
        /*0000*/ 	.word	0x00000000
	.align		4
        /*0004*/ 	.word	0xffffffff
	.align		4
        /*0008*/ 	.word	0x00000000
	.align		4
        /*000c*/ 	.word	0xfffffffe
	.align		4
        /*0010*/ 	.word	0x00000000
	.align		4
        /*0014*/ 	.word	0xfffffffd
	.align		4
        /*0018*/ 	.word	0x00000000
	.align		4
        /*001c*/ 	.word	0xfffffffc


//--------------------- .nv.constant4             --------------------------
	.section	.nv.constant4,"a",@progbits
	.align	8
	.align		8
.nv.constant4:
        /*0000*/ 	.dword	_$_str


//--------------------- .text.attn_fwd            --------------------------
	.section	.text.attn_fwd,"ax",@progbits
	.align	128
        .global         attn_fwd
        .type           attn_fwd,@function
        .size           attn_fwd,(.L_x_3 - attn_fwd)
        .other          attn_fwd,@"STO_CUDA_ENTRY STV_DEFAULT"
attn_fwd:
.text.attn_fwd:
[----:B------:R-:W0:Y:S01]  /*0000*/  LDC R1, c[0x0][0x37c] ;  /* 0x0000df00ff017b82 */ /* 0x000e220000000800 */
[----:B------:R-:W1:Y:S07]  /*0010*/  S2R R8, SR_CTAID.X ;  /* 0x0000000000087919 */ /* 0x000e6e0000002500 */
[----:B------:R-:W2:Y:S01]  /*0020*/  S2UR UR12, SR_CTAID.Y ;  /* 0x00000000000c79c3 */ /* 0x000ea20000002600 */
[----:B------:R-:W2:Y:S01]  /*0030*/  LDCU.64 UR4, c[0x0][0x3b0] ;  /* 0x00007600ff0477ac */ /* 0x000ea20008000a00 */
[----:B0-----:R-:W-:Y:S01]  /*0040*/  VIADD R1, R1, 0xfffffd80 ;  /* 0xfffffd8001017836 */ /* 0x001fe20000000000 */
[----:B------:R-:W0:Y:S01]  /*0050*/  S2R R9, SR_TID.X ;  /* 0x0000000000097919 */ /* 0x000e220000002100 */
[----:B------:R-:W3:Y:S04]  /*0060*/  LDCU.64 UR16, c[0x0][0x358] ;  /* 0x00006b00ff1077ac */ /* 0x000ee80008000a00 */
[----:B------:R-:W4:Y:S08]  /*0070*/  LDC R5, c[0x0][0x3b8] ;  /* 0x0000ee00ff057b82 */ /* 0x000f300000000800 */
[----:B------:R-:W5:Y:S01]  /*0080*/  LDC.64 R10, c[0x0][0x380] ;  /* 0x0000e000ff0a7b82 */ /* 0x000f620000000a00 */
[----:B--2---:R-:W-:Y:S01]  /*0090*/  UIMAD UR4, UR12, UR4, URZ ;  /* 0x000000040c0472a4 */ /* 0x004fe2000f8e02ff */
[----:B-1----:R-:W-:Y:S01]  /*00a0*/  IMAD.SHL.U32 R8, R8, 0x20, RZ ;  /* 0x0000002008087824 */ /* 0x002fe200078e00ff */
[----:B0-----:R-:W-:-:S04]  /*00b0*/  SHF.R.U32.HI R6, RZ, 0x5, R9 ;  /* 0x00000005ff067819 */ /* 0x001fc80000011609 */
[----:B------:R-:W-:Y:S02]  /*00c0*/  LOP3.LUT R0, R8, 0x1f, R9, 0xf8, !PT ;  /* 0x0000001f08007812 */ /* 0x000fe400078ef809 */
[----:B------:R-:W-:-:S03]  /*00d0*/  SGXT.U32 R6, R6, 0x2 ;  /* 0x000000020606781a */ /* 0x000fc60000000000 */
[----:B------:R-:W-:Y:S01]  /*00e0*/  IMAD R3, R0, UR5, RZ ;  /* 0x0000000500037c24 */ /* 0x000fe2000f8e02ff */
[----:B------:R-:W-:Y:S01]  /*00f0*/  USHF.R.S32.HI UR5, URZ, 0x1f, UR4 ;  /* 0x0000001fff057899 */ /* 0x000fe20008011404 */
[----:B----4-:R-:W-:-:S03]  /*0100*/  IMAD R7, R6, R5, RZ ;  /* 0x0000000506077224 */ /* 0x010fc600078e02ff */
[----:B-----5:R-:W-:Y:S02]  /*0110*/  IADD3 R2, P0, P1, R3, UR4, R10 ;  /* 0x0000000403027c10 */ /* 0x020fe4000f91e00a */
[----:B------:R-:W-:Y:S01]  /*0120*/  SHF.R.S32.HI R0, RZ, 0x1f, R3 ;  /* 0x0000001fff007819 */ /* 0x000fe20000011403 */
[----:B------:R-:W-:-:S03]  /*0130*/  IMAD R3, R5, 0x4, R7 ;  /* 0x0000000405037824 */ /* 0x000fc600078e0207 */
[----:B------:R-:W-:Y:S01]  /*0140*/  IADD3.X R0, PT, PT, R0, UR5, R11, P0, P1 ;  /* 0x0000000500007c10 */ /* 0x000fe200087e240b */
[----:B------:R-:W-:Y:S01]  /*0150*/  IMAD R13, R5, 0x4, R3 ;  /* 0x00000004050d7824 */ /* 0x000fe200078e0203 */
[-C--:B------:R-:W-:Y:S02]  /*0160*/  IADD3 R10, P0, PT, R7, R2.reuse, RZ ;  /* 0x00000002070a7210 */ /* 0x080fe40007f1e0ff */
[----:B------:R-:W-:Y:S02]  /*0170*/  IADD3 R14, P1, PT, R3, R2, RZ ;  /* 0x00000002030e7210 */ /* 0x000fe40007f3e0ff */
[----:B------:R-:W-:Y:S01]  /*0180*/  LEA.HI.X.SX32 R11, R7, R0, 0x1, P0 ;  /* 0x00000000070b7211 */ /* 0x000fe200000f0eff */
[----:B------:R-:W-:Y:S01]  /*0190*/  IMAD R7, R5, 0x4, R13 ;  /* 0x0000000405077824 */ /* 0x000fe200078e020d */
[----:B------:R-:W-:Y:S02]  /*01a0*/  IADD3 R16, P0, PT, R13, R2, RZ ;  /* 0x000000020d107210 */ /* 0x000fe40007f1e0ff */
[-C--:B------:R-:W-:Y:S01]  /*01b0*/  LEA.HI.X.SX32 R15, R3, R0.reuse, 0x1, P1 ;  /* 0x00000000030f7211 */ /* 0x080fe200008f0eff */
[----:B------:R-:W-:Y:S01]  /*01c0*/  IMAD R19, R5, 0x4, R7 ;  /* 0x0000000405137824 */ /* 0x000fe200078e0207 */
[----:B------:R-:W-:Y:S01]  /*01d0*/  LEA.HI.X.SX32 R17, R13, R0, 0x1, P0 ;  /* 0x000000000d117211 */ /* 0x000fe200000f0eff */
[----:B---3--:R-:W2:Y:S01]  /*01e0*/  LDG.E.U8 R3, desc[UR16][R10.64] ;  /* 0x000000100a037981 */ /* 0x008ea2000c1e1100 */
[----:B------:R-:W-:Y:S01]  /*01f0*/  IADD3 R12, P0, PT, R7, R2, RZ ;  /* 0x00000002070c7210 */ /* 0x000fe20007f1e0ff */
[----:B------:R-:W-:-:S02]  /*0200*/  IMAD R21, R5, 0x4, R19 ;  /* 0x0000000405157824 */ /* 0x000fc400078e0213 */
[----:B------:R-:W2:Y:S01]  /*0210*/  LDG.E.U8 R4, desc[UR16][R14.64] ;  /* 0x000000100e047981 */ /* 0x000ea2000c1e1100 */
[----:B------:R-:W-:Y:S01]  /*0220*/  LEA.HI.X.SX32 R13, R7, R0, 0x1, P0 ;  /* 0x00000000070d7211 */ /* 0x000fe200000f0eff */
[----:B------:R-:W-:Y:S01]  /*0230*/  IMAD R23, R5, 0x4, R21 ;  /* 0x0000000405177824 */ /* 0x000fe200078e0215 */
[----:B------:R-:W-:Y:S01]  /*0240*/  IADD3 R18, P0, PT, R19, R2, RZ ;  /* 0x0000000213127210 */ /* 0x000fe20007f1e0ff */
[----:B------:R0:W3:Y:S02]  /*0250*/  LDG.E.U8 R7, desc[UR16][R16.64] ;  /* 0x0000001010077981 */ /* 0x0000e4000c1e1100 */
[----:B------:R-:W-:Y:S01]  /*0260*/  IMAD R25, R5, 0x4, R23 ;  /* 0x0000000405197824 */ /* 0x000fe200078e0217 */
[----:B------:R-:W-:Y:S01]  /*0270*/  LEA.HI.X.SX32 R19, R19, R0, 0x1, P0 ;  /* 0x0000000013137211 */ /* 0x000fe200000f0eff */
[----:B------:R-:W3:Y:S01]  /*0280*/  LDG.E.U8 R12, desc[UR16][R12.64] ;  /* 0x000000100c0c7981 */ /* 0x000ee2000c1e1100 */
[-C--:B------:R-:W-:Y:S02]  /*0290*/  IADD3 R20, P0, PT, R21, R2.reuse, RZ ;  /* 0x0000000215147210 */ /* 0x080fe40007f1e0ff */
[----:B------:R-:W-:Y:S01]  /*02a0*/  IADD3 R22, P1, PT, R23, R2, RZ ;  /* 0x0000000217167210 */ /* 0x000fe20007f3e0ff */
[----:B------:R1:W4:Y:S01]  /*02b0*/  LDG.E.U8 R10, desc[UR16][R18.64] ;  /* 0x00000010120a7981 */ /* 0x000322000c1e1100 */
[----:B------:R-:W-:Y:S01]  /*02c0*/  LEA.HI.X.SX32 R21, R21, R0, 0x1, P0 ;  /* 0x0000000015157211 */ /* 0x000fe200000f0eff */
[----:B0-----:R-:W-:Y:S01]  /*02d0*/  IMAD R17, R5, 0x4, R25 ;  /* 0x0000000405117824 */ /* 0x001fe200078e0219 */
[----:B------:R-:W-:-:S02]  /*02e0*/  IADD3 R14, P0, PT, R25, R2, RZ ;  /* 0x00000002190e7210 */ /* 0x000fc40007f1e0ff */
[-C--:B------:R-:W-:Y:S01]  /*02f0*/  LEA.HI.X.SX32 R23, R23, R0.reuse, 0x1, P1 ;  /* 0x0000000017177211 */ /* 0x080fe200008f0eff */
[----:B------:R-:W4:Y:S01]  /*0300*/  LDG.E.U8 R11, desc[UR16][R20.64] ;  /* 0x00000010140b7981 */ /* 0x000f22000c1e1100 */
[----:B------:R-:W-:Y:S01]  /*0310*/  LEA.HI.X.SX32 R15, R25, R0, 0x1, P0 ;  /* 0x00000000190f7211 */ /* 0x000fe200000f0eff */
[----:B------:R-:W-:Y:S01]  /*0320*/  IMAD R25, R5, 0x4, R17 ;  /* 0x0000000405197824 */ /* 0x000fe200078e0211 */
[----:B------:R-:W-:Y:S01]  /*0330*/  IADD3 R16, P0, PT, R17, R2, RZ ;  /* 0x0000000211107210 */ /* 0x000fe20007f1e0ff */
[----:B------:R0:W5:Y:S02]  /*0340*/  LDG.E.U8 R13, desc[UR16][R22.64] ;  /* 0x00000010160d7981 */ /* 0x000164000c1e1100 */
[----:B------:R-:W-:Y:S01]  /*0350*/  IMAD R27, R5, 0x4, R25 ;  /* 0x00000004051b7824 */ /* 0x000fe200078e0219 */
[----:B------:R-:W-:Y:S01]  /*0360*/  LEA.HI.X.SX32 R17, R17, R0, 0x1, P0 ;  /* 0x0000000011117211 */ /* 0x000fe200000f0eff */
[----:B------:R0:W5:Y:S01]  /*0370*/  LDG.E.U8 R26, desc[UR16][R14.64] ;  /* 0x000000100e1a7981 */ /* 0x000162000c1e1100 */
[-C--:B-1----:R-:W-:Y:S01]  /*0380*/  IADD3 R18, P0, PT, R25, R2.reuse, RZ ;  /* 0x0000000219127210 */ /* 0x082fe20007f1e0ff */
[----:B------:R-:W-:Y:S01]  /*0390*/  IMAD R29, R5, 0x4, R27 ;  /* 0x00000004051d7824 */ /* 0x000fe200078e021b */
[----:B------:R-:W-:Y:S01]  /*03a0*/  IADD3 R24, P1, PT, R27, R2, RZ ;  /* 0x000000021b187210 */ /* 0x000fe20007f3e0ff */
[----:B------:R1:W2:Y:S01]  /*03b0*/  LDG.E.U8 R28, desc[UR16][R16.64] ;  /* 0x00000010101c7981 */ /* 0x0002a2000c1e1100 */
[----:B------:R-:W-:Y:S01]  /*03c0*/  LEA.HI.X.SX32 R19, R25, R0, 0x1, P0 ;  /* 0x0000000019137211 */ /* 0x000fe200000f0eff */
[----:B0-----:R-:W-:Y:S01]  /*03d0*/  IMAD R23, R5, 0x4, R29 ;  /* 0x0000000405177824 */ /* 0x001fe200078e021d */
[----:B------:R-:W-:-:S02]  /*03e0*/  IADD3 R20, P0, PT, R29, R2, RZ ;  /* 0x000000021d147210 */ /* 0x000fc40007f1e0ff */
[-C--:B------:R-:W-:Y:S01]  /*03f0*/  LEA.HI.X.SX32 R25, R27, R0.reuse, 0x1, P1 ;  /* 0x000000001b197211 */ /* 0x080fe200008f0eff */
[----:B------:R-:W2:Y:S01]  /*0400*/  LDG.E.U8 R31, desc[UR16][R18.64] ;  /* 0x00000010121f7981 */ /* 0x000ea2000c1e1100 */
[----:B------:R-:W-:Y:S01]  /*0410*/  LEA.HI.X.SX32 R21, R29, R0, 0x1, P0 ;  /* 0x000000001d157211 */ /* 0x000fe200000f0eff */
[----:B------:R-:W-:Y:S01]  /*0420*/  IMAD R27, R5, 0x4, R23 ;  /* 0x00000004051b7824 */ /* 0x000fe200078e0217 */
[C---:B------:R-:W-:Y:S01]  /*0430*/  IADD3 R14, P0, PT, R23.reuse, R2, RZ ;  /* 0x00000002170e7210 */ /* 0x040fe20007f1e0ff */
[----:B------:R0:W2:Y:S03]  /*0440*/  LDG.E.U8 R30, desc[UR16][R24.64] ;  /* 0x00000010181e7981 */ /* 0x0000a6000c1e1100 */
[----:B------:R-:W-:Y:S01]  /*0450*/  LEA.HI.X.SX32 R15, R23, R0, 0x1, P0 ;  /* 0x00000000170f7211 */ /* 0x000fe200000f0eff */
[----:B------:R-:W-:Y:S01]  /*0460*/  IMAD R23, R5, 0x4, R27 ;  /* 0x0000000405177824 */ /* 0x000fe200078e021b */
[----:B-1----:R-:W-:Y:S01]  /*0470*/  IADD3 R16, P0, PT, R27, R2, RZ ;  /* 0x000000021b107210 */ /* 0x002fe20007f1e0ff */
[----:B------:R1:W2:Y:S02]  /*0480*/  LDG.E.U8 R33, desc[UR16][R20.64] ;  /* 0x0000001014217981 */ /* 0x0002a4000c1e1100 */
[----:B------:R-:W-:Y:S01]  /*0490*/  IMAD R29, R5, 0x4, R23 ;  /* 0x00000004051d7824 */ /* 0x000fe200078e0217 */
[----:B------:R-:W-:Y:S01]  /*04a0*/  LEA.HI.X.SX32 R17, R27, R0, 0x1, P0 ;  /* 0x000000001b117211 */ /* 0x000fe200000f0eff */
[----:B------:R1:W2:Y:S02]  /*04b0*/  LDG.E.U8 R32, desc[UR16][R14.64] ;  /* 0x000000100e207981 */ /* 0x0002a4000c1e1100 */
[----:B0-----:R-:W-:Y:S01]  /*04c0*/  IMAD R25, R5, 0x4, R29 ;  /* 0x0000000405197824 */ /* 0x001fe200078e021d */
[C---:B------:R-:W-:Y:S01]  /*04d0*/  IADD3 R18, P0, PT, R29.reuse, R2, RZ ;  /* 0x000000021d127210 */ /* 0x040fe20007f1e0ff */
[----:B------:R0:W2:Y:S03]  /*04e0*/  LDG.E.U8 R35, desc[UR16][R16.64] ;  /* 0x0000001010237981 */ /* 0x0000a6000c1e1100 */
[----:B------:R-:W-:Y:S01]  /*04f0*/  LEA.HI.X.SX32 R19, R29, R0, 0x1, P0 ;  /* 0x000000001d137211 */ /* 0x000fe200000f0eff */
[----:B------:R-:W-:Y:S01]  /*0500*/  IMAD R27, R5, 0x4, R25 ;  /* 0x00000004051b7824 */ /* 0x000fe200078e0219 */
[----:B-1----:R-:W-:-:S02]  /*0510*/  IADD3 R20, P0, PT, R25, R2, RZ ;  /* 0x0000000219147210 */ /* 0x002fc40007f1e0ff */
[----:B------:R-:W-:Y:S01]  /*0520*/  IADD3 R22, P1, PT, R23, R2, RZ ;  /* 0x0000000217167210 */ /* 0x000fe20007f3e0ff */
[----:B------:R-:W2:Y:S01]  /*0530*/  LDG.E.U8 R37, desc[UR16][R18.64] ;  /* 0x0000001012257981 */ /* 0x000ea2000c1e1100 */
[-C--:B------:R-:W-:Y:S01]  /*0540*/  LEA.HI.X.SX32 R21, R25, R0.reuse, 0x1, P0 ;  /* 0x0000000019157211 */ /* 0x080fe200000f0eff */
[----:B------:R-:W-:Y:S01]  /*0550*/  IMAD R25, R5, 0x4, R27 ;  /* 0x0000000405197824 */ /* 0x000fe200078e021b */
[----:B------:R-:W-:Y:S02]  /*0560*/  LEA.HI.X.SX32 R23, R23, R0, 0x1, P1 ;  /* 0x0000000017177211 */ /* 0x000fe400008f0eff */
[----:B------:R-:W-:Y:S01]  /*0570*/  IADD3 R14, P0, PT, R27, R2, RZ ;  /* 0x000000021b0e7210 */ /* 0x000fe20007f1e0ff */
[----:B------:R-:W-:Y:S01]  /*0580*/  IMAD R29, R5, 0x4, R25 ;  /* 0x00000004051d7824 */ /* 0x000fe200078e0219 */
[----:B------:R-:W3:Y:S02]  /*0590*/  LDG.E.U8 R36, desc[UR16][R20.64] ;  /* 0x0000001014247981 */ /* 0x000ee4000c1e1100 */
[----:B------:R-:W-:-:S02]  /*05a0*/  LEA.HI.X.SX32 R15, R27, R0, 0x1, P0 ;  /* 0x000000001b0f7211 */ /* 0x000fc400000f0eff */
[----:B------:R1:W5:Y:S01]  /*05b0*/  LDG.E.U8 R34, desc[UR16][R22.64] ;  /* 0x0000001016227981 */ /* 0x000362000c1e1100 */
[-C--:B0-----:R-:W-:Y:S02]  /*05c0*/  IADD3 R16, P0, PT, R29, R2.reuse, RZ ;  /* 0x000000021d107210 */ /* 0x081fe40007f1e0ff */
[----:B------:R-:W-:Y:S01]  /*05d0*/  IADD3 R24, P1, PT, R25, R2, RZ ;  /* 0x0000000219187210 */ /* 0x000fe20007f3e0ff */
[----:B------:R-:W5:Y:S01]  /*05e0*/  LDG.E.U8 R39, desc[UR16][R14.64] ;  /* 0x000000100e277981 */ /* 0x000f62000c1e1100 */
[-C--:B------:R-:W-:Y:S01]  /*05f0*/  LEA.HI.X.SX32 R17, R29, R0.reuse, 0x1, P0 ;  /* 0x000000001d117211 */ /* 0x080fe200000f0eff */
[----:B-1----:R-:W-:Y:S01]  /*0600*/  IMAD R23, R5, 0x4, R29 ;  /* 0x0000000405177824 */ /* 0x002fe200078e021d */
[----:B------:R-:W-:-:S03]  /*0610*/  LEA.HI.X.SX32 R25, R25, R0, 0x1, P1 ;  /* 0x0000000019197211 */ /* 0x000fc600008f0eff */
[----:B------:R-:W5:Y:S01]  /*0620*/  LDG.E.U8 R41, desc[UR16][R16.64] ;  /* 0x0000001010297981 */ /* 0x000f62000c1e1100 */
[----:B------:R-:W-:Y:S01]  /*0630*/  IMAD R27, R5, 0x4, R23 ;  /* 0x00000004051b7824 */ /* 0x000fe200078e0217 */
[C---:B------:R-:W-:Y:S02]  /*0640*/  IADD3 R18, P0, PT, R23.reuse, R2, RZ ;  /* 0x0000000217127210 */ /* 0x040fe40007f1e0ff */
[----:B------:R0:W5:Y:S02]  /*0650*/  LDG.E.U8 R38, desc[UR16][R24.64] ;  /* 0x0000001018267981 */ /* 0x000164000c1e1100 */
[----:B------:R-:W-:Y:S01]  /*0660*/  LEA.HI.X.SX32 R19, R23, R0, 0x1, P0 ;  /* 0x0000000017137211 */ /* 0x000fe200000f0eff */
[----:B------:R-:W-:Y:S01]  /*0670*/  IMAD R23, R5, 0x4, R27 ;  /* 0x0000000405177824 */ /* 0x000fe200078e021b */
[----:B------:R-:W-:-:S03]  /*0680*/  IADD3 R20, P0, PT, R27, R2, RZ ;  /* 0x000000021b147210 */ /* 0x000fc60007f1e0ff */
[----:B------:R-:W-:Y:S01]  /*0690*/  IMAD R29, R5, 0x4, R23 ;  /* 0x00000004051d7824 */ /* 0x000fe200078e0217 */
[----:B------:R-:W-:Y:S01]  /*06a0*/  LEA.HI.X.SX32 R21, R27, R0, 0x1, P0 ;  /* 0x000000001b157211 */ /* 0x000fe200000f0eff */
[----:B------:R1:W5:Y:S02]  /*06b0*/  LDG.E.U8 R40, desc[UR16][R18.64] ;  /* 0x0000001012287981 */ /* 0x000364000c1e1100 */
[----:B0-----:R-:W-:Y:S01]  /*06c0*/  IMAD R25, R5, 0x4, R29 ;  /* 0x0000000405197824 */ /* 0x001fe200078e021d */
[C---:B------:R-:W-:Y:S01]  /*06d0*/  IADD3 R14, P0, PT, R29.reuse, R2, RZ ;  /* 0x000000021d0e7210 */ /* 0x040fe20007f1e0ff */
[----:B------:R0:W5:Y:S03]  /*06e0*/  LDG.E.U8 R43, desc[UR16][R20.64] ;  /* 0x00000010142b7981 */ /* 0x000166000c1e1100 */
[----:B------:R-:W-:Y:S01]  /*06f0*/  LEA.HI.X.SX32 R15, R29, R0, 0x1, P0 ;  /* 0x000000001d0f7211 */ /* 0x000fe200000f0eff */
[----:B------:R-:W-:Y:S01]  /*0700*/  IMAD R27, R5, 0x4, R25 ;  /* 0x00000004051b7824 */ /* 0x000fe200078e0219 */
[----:B------:R-:W-:-:S02]  /*0710*/  IADD3 R16, P0, PT, R25, R2, RZ ;  /* 0x0000000219107210 */ /* 0x000fc40007f1e0ff */
[----:B------:R-:W-:Y:S01]  /*0720*/  IADD3 R22, P1, PT, R23, R2, RZ ;  /* 0x0000000217167210 */ /* 0x000fe20007f3e0ff */
[----:B------:R-:W5:Y:S01]  /*0730*/  LDG.E.U8 R45, desc[UR16][R14.64] ;  /* 0x000000100e2d7981 */ /* 0x000f62000c1e1100 */
[-C--:B------:R-:W-:Y:S01]  /*0740*/  LEA.HI.X.SX32 R17, R25, R0.reuse, 0x1, P0 ;  /* 0x0000000019117211 */ /* 0x080fe200000f0eff */
[----:B------:R-:W-:Y:S01]  /*0750*/  IMAD R25, R5, 0x4, R27 ;  /* 0x0000000405197824 */ /* 0x000fe200078e021b */
[----:B------:R-:W-:Y:S02]  /*0760*/  LEA.HI.X.SX32 R23, R23, R0, 0x1, P1 ;  /* 0x0000000017177211 */ /* 0x000fe400008f0eff */
[----:B-1----:R-:W-:Y:S01]  /*0770*/  IADD3 R18, P0, PT, R27, R2, RZ ;  /* 0x000000021b127210 */ /* 0x002fe20007f1e0ff */
[----:B------:R-:W-:Y:S01]  /*0780*/  IMAD R29, R5, 0x4, R25 ;  /* 0x00000004051d7824 */ /* 0x000fe200078e0219 */
[----:B------:R-:W5:Y:S02]  /*0790*/  LDG.E.U8 R44, desc[UR16][R16.64] ;  /* 0x00000010102c7981 */ /* 0x000f64000c1e1100 */
        /* <DEDUP_REMOVED lines=132> */
[----:B------:R0:W5:Y:S01]  /*0fe0*/  LDG.E.U8 R79, desc[UR16][R18.64] ;  /* 0x00000010124f7981 */ /* 0x000162000c1e1100 */
[----:B-1----:R-:W-:Y:S01]  /*0ff0*/  IMAD R23, R5, 0x4, R29 ;  /* 0x0000000405177824 */ /* 0x002fe200078e021d */
[----:B------:R-:W-:-:S03]  /*1000*/  LEA.HI.X.SX32 R21, R29, R0, 0x1, P0 ;  /* 0x000000001d157211 */ /* 0x000fc600000f0eff */
[----:B------:R-:W-:Y:S01]  /*1010*/  IMAD R27, R5, 0x4, R23 ;  /* 0x00000004051b7824 */ /* 0x000fe200078e0217 */
[----:B------:R-:W-:Y:S02]  /*1020*/  IADD3 R14, P0, PT, R23, R2, RZ ;  /* 0x00000002170e7210 */ /* 0x000fe40007f1e0ff */
[-C--:B------:R-:W-:Y:S01]  /*1030*/  LEA.HI.X.SX32 R25, R25, R0.reuse, 0x1, P1 ;  /* 0x0000000019197211 */ /* 0x080fe200008f0eff */
[----:B------:R-:W-:Y:S01]  /*1040*/  IMAD R29, R5, 0x4, R27 ;  /* 0x00000004051d7824 */ /* 0x000fe200078e021b */
[----:B------:R-:W-:Y:S01]  /*1050*/  LEA.HI.X.SX32 R15, R23, R0, 0x1, P0 ;  /* 0x00000000170f7211 */ /* 0x000fe200000f0eff */
[----:B------:R-:W5:Y:S01]  /*1060*/  LDG.E.U8 R21, desc[UR16][R20.64] ;  /* 0x0000001014157981 */ /* 0x000f62000c1e1100 */
[-C--:B------:R-:W-:Y:S01]  /*1070*/  IADD3 R16, P0, PT, R27, R2.reuse, RZ ;  /* 0x000000021b107210 */ /* 0x080fe20007f1e0ff */
[----:B------:R-:W-:Y:S01]  /*1080*/  IMAD R5, R5, 0x4, R29 ;  /* 0x0000000405057824 */ /* 0x000fe200078e021d */
[----:B------:R-:W-:Y:S01]  /*1090*/  IADD3 R22, P1, PT, R29, R2, RZ ;  /* 0x000000021d167210 */ /* 0x000fe20007f3e0ff */
[----:B------:R-:W5:Y:S01]  /*10a0*/  LDG.E.U8 R14, desc[UR16][R14.64] ;  /* 0x000000100e0e7981 */ /* 0x000f62000c1e1100 */
[----:B------:R-:W-:-:S02]  /*10b0*/  LEA.HI.X.SX32 R17, R27, R0, 0x1, P0 ;  /* 0x000000001b117211 */ /* 0x000fc400000f0eff */
[----:B0-----:R-:W-:Y:S01]  /*10c0*/  IADD3 R18, P0, PT, R5, R2, RZ ;  /* 0x0000000205127210 */ /* 0x001fe20007f1e0ff */
[----:B------:R-:W5:Y:S01]  /*10d0*/  LDG.E.U8 R24, desc[UR16][R24.64] ;  /* 0x0000001018187981 */ /* 0x000f62000c1e1100 */
[-C--:B------:R-:W-:Y:S02]  /*10e0*/  LEA.HI.X.SX32 R23, R29, R0.reuse, 0x1, P1 ;  /* 0x000000001d177211 */ /* 0x080fe400008f0eff */
[----:B------:R-:W-:Y:S01]  /*10f0*/  LEA.HI.X.SX32 R19, R5, R0, 0x1, P0 ;  /* 0x0000000005137211 */ /* 0x000fe200000f0eff */
[----:B------:R-:W5:Y:S04]  /*1100*/  LDG.E.U8 R17, desc[UR16][R16.64] ;  /* 0x0000001010117981 */ /* 0x000f68000c1e1100 */
[----:B------:R-:W5:Y:S04]  /*1110*/  LDG.E.U8 R22, desc[UR16][R22.64] ;  /* 0x0000001016167981 */ /* 0x000f68000c1e1100 */
[----:B------:R-:W5:Y:S01]  /*1120*/  LDG.E.U8 R19, desc[UR16][R18.64] ;  /* 0x0000001012137981 */ /* 0x000f62000c1e1100 */
[----:B------:R-:W0:Y:S01]  /*1130*/  S2UR UR4, SR_CgaCtaId ;  /* 0x00000000000479c3 */ /* 0x000e220000008800 */
[----:B------:R-:W-:Y:S01]  /*1140*/  SHF.R.S32.HI R2, RZ, 0x6, R9 ;  /* 0x00000006ff027819 */ /* 0x000fe20000011409 */
[----:B------:R-:W-:-:S03]  /*1150*/  UMOV UR13, 0x400 ;  /* 0x00000400000d7882 */ /* 0x000fc60000000000 */
[----:B------:R-:W-:Y:S01]  /*1160*/  SGXT R2, R2, 0x1 ;  /* 0x000000010202781a */ /* 0x000fe20000000200 */
[----:B------:R-:W-:Y:S02]  /*1170*/  IMAD.SHL.U32 R0, R9, 0x2, RZ ;  /* 0x0000000209007824 */ /* 0x000fe400078e00ff */
[----:B--2---:R-:W-:Y:S01]  /*1180*/  IMAD R3, R4, 0x100, R3 ;  /* 0x0000010004037824 */ /* 0x004fe200078e0203 */
[----:B------:R-:W-:Y:S01]  /*1190*/  LOP3.LUT R5, R2, 0x90, RZ, 0xc0, !PT ;  /* 0x0000009002057812 */ /* 0x000fe200078ec0ff */
[----:B---3--:R-:W-:Y:S02]  /*11a0*/  IMAD R7, R12, 0x100, R7 ;  /* 0x000001000c077824 */ /* 0x008fe400078e0207 */
[----:B----4-:R-:W-:Y:S01]  /*11b0*/  IMAD R10, R11, 0x100, R10 ;  /* 0x000001000b0a7824 */ /* 0x010fe200078e020a */
[----:B------:R-:W-:Y:S01]  /*11c0*/  LOP3.LUT R0, R5, 0x7e, R0, 0x78, !PT ;  /* 0x0000007e05007812 */ /* 0x000fe200078e7800 */
[----:B-----5:R-:W-:Y:S02]  /*11d0*/  IMAD R13, R26, 0x100, R13 ;  /* 0x000001001a0d7824 */ /* 0x020fe400078e020d */
[----:B------:R-:W-:-:S02]  /*11e0*/  IMAD R28, R31, 0x100, R28 ;  /* 0x000001001f1c7824 */ /* 0x000fc400078e021c */
[----:B------:R-:W-:Y:S02]  /*11f0*/  IMAD R30, R33, 0x100, R30 ;  /* 0x00000100211e7824 */ /* 0x000fe400078e021e */
[----:B------:R-:W-:Y:S01]  /*1200*/  IMAD R32, R35, 0x100, R32 ;  /* 0x0000010023207824 */ /* 0x000fe200078e0220 */
[----:B0-----:R-:W-:Y:S01]  /*1210*/  ULEA UR13, UR4, UR13, 0x18 ;  /* 0x0000000d040d7291 */ /* 0x001fe2000f8ec0ff */
[----:B------:R-:W-:Y:S02]  /*1220*/  IMAD R34, R37, 0x100, R34 ;  /* 0x0000010025227824 */ /* 0x000fe400078e0222 */
[----:B------:R-:W-:Y:S01]  /*1230*/  IMAD R36, R39, 0x100, R36 ;  /* 0x0000010027247824 */ /* 0x000fe200078e0224 */
[----:B------:R-:W-:Y:S01]  /*1240*/  F2FP.F16.E4M3.UNPACK_B R3, R3 ;  /* 0x00000003ff03723e */ /* 0x000fe200020006ff */
[----:B------:R-:W-:Y:S01]  /*1250*/  IMAD R38, R41, 0x100, R38 ;  /* 0x0000010029267824 */ /* 0x000fe200078e0226 */
[----:B------:R-:W-:Y:S02]  /*1260*/  F2FP.F16.E4M3.UNPACK_B R7, R7 ;  /* 0x00000007ff07723e */ /* 0x000fe400020006ff */
[----:B------:R-:W-:-:S02]  /*1270*/  F2FP.F16.E4M3.UNPACK_B R10, R10 ;  /* 0x0000000aff0a723e */ /* 0x000fc400020006ff */
[----:B------:R-:W-:Y:S02]  /*1280*/  F2FP.F16.E4M3.UNPACK_B R13, R13 ;  /* 0x0000000dff0d723e */ /* 0x000fe400020006ff */
[----:B------:R-:W-:Y:S02]  /*1290*/  F2FP.F16.E4M3.UNPACK_B R28, R28 ;  /* 0x0000001cff1c723e */ /* 0x000fe400020006ff */
[----:B------:R-:W-:Y:S01]  /*12a0*/  F2FP.F16.E4M3.UNPACK_B R30, R30 ;  /* 0x0000001eff1e723e */ /* 0x000fe200020006ff */
[----:B------:R-:W-:Y:S01]  /*12b0*/  IMAD R40, R43, 0x100, R40 ;  /* 0x000001002b287824 */ /* 0x000fe200078e0228 */
[----:B------:R-:W-:Y:S02]  /*12c0*/  F2FP.F16.E4M3.UNPACK_B R32, R32 ;  /* 0x00000020ff20723e */ /* 0x000fe400020006ff */
[----:B------:R-:W-:Y:S02]  /*12d0*/  F2FP.F16.E4M3.UNPACK_B R34, R34 ;  /* 0x00000022ff22723e */ /* 0x000fe400020006ff */
[----:B------:R-:W-:-:S02]  /*12e0*/  F2FP.F16.E4M3.UNPACK_B R36, R36 ;  /* 0x00000024ff24723e */ /* 0x000fc400020006ff */
[----:B------:R-:W-:Y:S02]  /*12f0*/  F2FP.F16.E4M3.UNPACK_B R38, R38 ;  /* 0x00000026ff26723e */ /* 0x000fe400020006ff */
[----:B------:R-:W-:Y:S01]  /*1300*/  F2FP.F16.E4M3.UNPACK_B R40, R40 ;  /* 0x00000028ff28723e */ /* 0x000fe200020006ff */
[----:B------:R-:W-:Y:S02]  /*1310*/  IMAD R42, R45, 0x100, R42 ;  /* 0x000001002d2a7824 */ /* 0x000fe400078e022a */
[----:B------:R-:W-:-:S03]  /*1320*/  IMAD R44, R47, 0x100, R44 ;  /* 0x000001002f2c7824 */ /* 0x000fc600078e022c */
[----:B------:R-:W-:Y:S01]  /*1330*/  F2FP.F16.E4M3.UNPACK_B R42, R42 ;  /* 0x0000002aff2a723e */ /* 0x000fe200020006ff */
[----:B------:R0:W-:Y:S01]  /*1340*/  STS.U16 [R0+UR13], R3 ;  /* 0x0000000300007988 */ /* 0x0001e2000800040d */
[----:B------:R-:W-:Y:S02]  /*1350*/  LOP3.LUT R5, R0, 0x20, RZ, 0x3c, !PT ;  /* 0x0000002000057812 */ /* 0x000fe400078e3cff */
[----:B------:R-:W-:Y:S01]  /*1360*/  F2FP.F16.E4M3.UNPACK_B R44, R44 ;  /* 0x0000002cff2c723e */ /* 0x000fe200020006ff */
[----:B------:R-:W-:Y:S01]  /*1370*/  IMAD R46, R49, 0x100, R46 ;  /* 0x00000100312e7824 */ /* 0x000fe200078e022e */
[----:B------:R-:W-:Y:S01]  /*1380*/  PRMT R2, R3, 0x7632, R2 ;  /* 0x0000763203027816 */ /* 0x000fe20000000002 */
[----:B------:R1:W-:Y:S03]  /*1390*/  STS.U16 [R0+UR13+0x200], R7 ;  /* 0x0002000700007988 */ /* 0x0003e6000800040d */
[----:B------:R-:W-:Y:S01]  /*13a0*/  F2FP.F16.E4M3.UNPACK_B R46, R46 ;  /* 0x0000002eff2e723e */ /* 0x000fe200020006ff */
[----:B------:R-:W-:Y:S01]  /*13b0*/  IMAD R48, R51, 0x100, R48 ;  /* 0x0000010033307824 */ /* 0x000fe200078e0230 */
[----:B0-----:R-:W-:-:S04]  /*13c0*/  PRMT R3, R7, 0x7632, R3 ;  /* 0x0000763207037816 */ /* 0x001fc80000000003 */
[----:B------:R-:W-:Y:S01]  /*13d0*/  F2FP.F16.E4M3.UNPACK_B R48, R48 ;  /* 0x00000030ff30723e */ /* 0x000fe200020006ff */
[----:B------:R0:W-:Y:S01]  /*13e0*/  STS.U16 [R0+UR13+0x400], R10 ;  /* 0x0004000a00007988 */ /* 0x0001e2000800040d */
[----:B------:R-:W-:Y:S01]  /*13f0*/  PRMT R4, R10, 0x7632, R4 ;  /* 0x000076320a047816 */ /* 0x000fe20000000004 */
[----:B------:R-:W-:Y:S01]  /*1400*/  VIADD R96, R8, 0x20 ;  /* 0x0000002008607836 */ /* 0x000fe20000000000 */
[----:B-1----:R-:W-:Y:S01]  /*1410*/  PRMT R7, R13, 0x7632, R7 ;  /* 0x000076320d077816 */ /* 0x002fe20000000007 */
[----:B------:R1:W-:Y:S01]  /*1420*/  STS.U16 [R0+UR13+0x600], R13 ;  /* 0x0006000d00007988 */ /* 0x0003e2000800040d */
[----:B------:R-:W-:Y:S02]  /*1430*/  IMAD R50, R53, 0x100, R50 ;  /* 0x0000010035327824 */ /* 0x000fe400078e0232 */
[----:B------:R-:W-:-:S03]  /*1440*/  IMAD R52, R55, 0x100, R52 ;  /* 0x0000010037347824 */ /* 0x000fc600078e0234 */
[----:B------:R-:W-:Y:S02]  /*1450*/  F2FP.F16.E4M3.UNPACK_B R50, R50 ;  /* 0x00000032ff32723e */ /* 0x000fe400020006ff */
[----:B------:R-:W-:Y:S01]  /*1460*/  F2FP.F16.E4M3.UNPACK_B R52, R52 ;  /* 0x00000034ff34723e */ /* 0x000fe200020006ff */
[----:B------:R-:W-:-:S05]  /*1470*/  IMAD R54, R57, 0x100, R54 ;  /* 0x0000010039367824 */ /* 0x000fca00078e0236 */
[----:B------:R-:W-:Y:S01]  /*1480*/  F2FP.F16.E4M3.UNPACK_B R54, R54 ;  /* 0x00000036ff36723e */ /* 0x000fe200020006ff */
[----:B------:R-:W-:-:S05]  /*1490*/  IMAD R56, R59, 0x100, R56 ;  /* 0x000001003b387824 */ /* 0x000fca00078e0238 */
[----:B------:R-:W-:Y:S01]  /*14a0*/  F2FP.F16.E4M3.UNPACK_B R56, R56 ;  /* 0x00000038ff38723e */ /* 0x000fe200020006ff */
[----:B------:R-:W-:Y:S01]  /*14b0*/  STS.U16 [R0+UR13+0x800], R28 ;  /* 0x0008001c00007988 */ /* 0x000fe2000800040d */
[----:B0-----:R-:W-:Y:S02]  /*14c0*/  PRMT R10, R28, 0x7632, R10 ;  /* 0x000076321c0a7816 */ /* 0x001fe4000000000a */
[----:B------:R-:W-:Y:S01]  /*14d0*/  PRMT R11, R30, 0x7632, R11 ;  /* 0x000076321e0b7816 */ /* 0x000fe2000000000b */
        /* <DEDUP_REMOVED lines=9> */
[----:B------:R-:W-:Y:S02]  /*1570*/  PRMT R12, R32, 0x7632, R12 ;  /* 0x00007632200c7816 */ /* 0x000fe4000000000c */
[----:B-1----:R-:W-:Y:S01]  /*1580*/  PRMT R13, R40, 0x7632, R13 ;  /* 0x00007632280d7816 */ /* 0x002fe2000000000d */
        /* <DEDUP_REMOVED lines=9> */
[----:B------:R-:W-:Y:S02]  /*1620*/  IMAD R74, R77, 0x100, R74 ;  /* 0x000001004d4a7824 */ /* 0x000fe400078e024a */
[----:B------:R-:W-:-:S03]  /*1630*/  IMAD R76, R79, 0x100, R76 ;  /* 0x000001004f4c7824 */ /* 0x000fc600078e024c */
[----:B------:R-:W-:Y:S02]  /*1640*/  F2FP.F16.E4M3.UNPACK_B R74, R74 ;  /* 0x0000004aff4a723e */ /* 0x000fe400020006ff */
[----:B------:R-:W-:Y:S01]  /*1650*/  F2FP.F16.E4M3.UNPACK_B R76, R76 ;  /* 0x0000004cff4c723e */ /* 0x000fe200020006ff */
[----:B------:R-:W-:Y:S04]  /*1660*/  STS.U16 [R0+UR13+0xe00], R34 ;  /* 0x000e002200007988 */ /* 0x000fe8000800040d */
[----:B------:R-:W-:Y:S01]  /*1670*/  STS.U16 [R0+UR13+0x1000], R36 ;  /* 0x0010002400007988 */ /* 0x000fe2000800040d */
[----:B------:R-:W-:Y:S02]  /*1680*/  IMAD R14, R17, 0x100, R14 ;  /* 0x00000100110e7824 */ /* 0x000fe400078e020e */
[----:B------:R-:W-:-:S03]  /*1690*/  IMAD R21, R21, 0x100, R24 ;  /* 0x0000010015157824 */ /* 0x000fc600078e0218 */
[----:B------:R-:W-:Y:S01]  /*16a0*/  F2FP.F16.E4M3.UNPACK_B R14, R14 ;  /* 0x0000000eff0e723e */ /* 0x000fe200020006ff */
[----:B------:R-:W-:Y:S01]  /*16b0*/  IMAD R19, R19, 0x100, R22 ;  /* 0x0000010013137824 */ /* 0x000fe200078e0216 */
[----:B------:R-:W-:-:S03]  /*16c0*/  F2FP.F16.E4M3.UNPACK_B R21, R21 ;  /* 0x00000015ff15723e */ /* 0x000fc600020006ff */
[----:B------:R0:W-:Y:S01]  /*16d0*/  STS.U16 [R0+UR13+0x3c00], R14 ;  /* 0x003c000e00007988 */ /* 0x0001e2000800040d */
[----:B------:R-:W-:-:S03]  /*16e0*/  F2FP.F16.E4M3.UNPACK_B R19, R19 ;  /* 0x00000013ff13723e */ /* 0x000fc600020006ff */
[----:B------:R-:W-:Y:S01]  /*16f0*/  STS.U16 [R0+UR13+0x1200], R38 ;  /* 0x0012002600007988 */ /* 0x000fe2000800040d */
[----:B0-----:R-:W-:-:S03]  /*1700*/  PRMT R14, R42, 0x7632, R14 ;  /* 0x000076322a0e7816 */ /* 0x001fc6000000000e */
[----:B------:R-:W-:Y:S04]  /*1710*/  STS.U16 [R0+UR13+0x1400], R40 ;  /* 0x0014002800007988 */ /* 0x000fe8000800040d */
        /* <DEDUP_REMOVED lines=19> */
[----:B------:R0:W-:Y:S04]  /*1850*/  STS.U16 [R0+UR13+0x3e00], R19 ;  /* 0x003e001300007988 */ /* 0x0001e8000800040d */
[----:B------:R1:W-:Y:S01]  /*1860*/  STS.U16 [R5+UR13+0x1700], R14 ;  /* 0x0017000e05007988 */ /* 0x0003e2000800040d */
[----:B------:R-:W-:-:S03]  /*1870*/  ISETP.GE.AND P0, PT, R96, 0x1, PT ;  /* 0x000000016000780c */ /* 0x000fc60003f06270 */
[----:B------:R2:W-:Y:S01]  /*1880*/  STS.U16 [R5+UR13+0x100], R2 ;  /* 0x0001000205007988 */ /* 0x0005e2000800040d */
[----:B0-----:R-:W-:Y:S02]  /*1890*/  PRMT R0, R34, 0x7632, R0 ;  /* 0x0000763222007816 */ /* 0x001fe40000000000 */
[----:B-1----:R-:W-:Y:S01]  /*18a0*/  PRMT R14, R62, 0x7632, R14 ;  /* 0x000076323e0e7816 */ /* 0x002fe2000000000e */
[----:B------:R0:W-:Y:S01]  /*18b0*/  STS.U16 [R5+UR13+0x300], R3 ;  /* 0x0003000305007988 */ /* 0x0001e2000800040d */
[----:B--2---:R-:W-:-:S03]  /*18c0*/  PRMT R2, R36, 0x7632, R2 ;  /* 0x0000763224027816 */ /* 0x004fc60000000002 */
[----:B------:R1:W-:Y:S04]  /*18d0*/  STS.U16 [R5+UR13+0x500], R4 ;  /* 0x0005000405007988 */ /* 0x0003e8000800040d */
[----:B------:R2:W-:Y:S01]  /*18e0*/  STS.U16 [R5+UR13+0x700], R7 ;  /* 0x0007000705007988 */ /* 0x0005e2000800040d */
[----:B0-----:R-:W-:-:S03]  /*18f0*/  PRMT R3, R38, 0x7632, R3 ;  /* 0x0000763226037816 */ /* 0x001fc60000000003 */
[----:B------:R0:W-:Y:S01]  /*1900*/  STS.U16 [R5+UR13+0x900], R10 ;  /* 0x0009000a05007988 */ /* 0x0001e2000800040d */
[----:B-1----:R-:W-:-:S03]  /*1910*/  PRMT R4, R44, 0x7632, R4 ;  /* 0x000076322c047816 */ /* 0x002fc60000000004 */
[----:B------:R1:W-:Y:S01]  /*1920*/  STS.U16 [R5+UR13+0xb00], R11 ;  /* 0x000b000b05007988 */ /* 0x0003e2000800040d */
[----:B--2---:R-:W-:-:S03]  /*1930*/  PRMT R7, R46, 0x7632, R7 ;  /* 0x000076322e077816 */ /* 0x004fc60000000007 */
[----:B------:R2:W-:Y:S01]  /*1940*/  STS.U16 [R5+UR13+0xd00], R12 ;  /* 0x000d000c05007988 */ /* 0x0005e2000800040d */
[----:B0-----:R-:W-:-:S03]  /*1950*/  PRMT R10, R48, 0x7632, R10 ;  /* 0x00007632300a7816 */ /* 0x001fc6000000000a */
[----:B------:R0:W-:Y:S01]  /*1960*/  STS.U16 [R5+UR13+0x1500], R13 ;  /* 0x0015000d05007988 */ /* 0x0001e2000800040d */
[----:B-1----:R-:W-:-:S03]  /*1970*/  PRMT R11, R50, 0x7632, R11 ;  /* 0x00007632320b7816 */ /* 0x002fc6000000000b */
[----:B------:R1:W-:Y:S01]  /*1980*/  STS.U16 [R5+UR13+0x2b00], R14 ;  /* 0x002b000e05007988 */ /* 0x0003e2000800040d */
[----:B--2---:R-:W-:Y:S02]  /*1990*/  PRMT R12, R52, 0x7632, R12 ;  /* 0x00007632340c7816 */ /* 0x004fe4000000000c */
[----:B0-----:R-:W-:Y:S01]  /*19a0*/  PRMT R13, R60, 0x7632, R13 ;  /* 0x000076323c0d7816 */ /* 0x001fe2000000000d */
[----:B------:R0:W-:Y:S01]  /*19b0*/  STS.U16 [R5+UR13+0xf00], R0 ;  /* 0x000f000005007988 */ /* 0x0001e2000800040d */
[----:B-1----:R-:W-:-:S03]  /*19c0*/  PRMT R14, R76, 0x7632, R14 ;  /* 0x000076324c0e7816 */ /* 0x002fc6000000000e */
[----:B------:R1:W-:Y:S01]  /*19d0*/  STS.U16 [R5+UR13+0x1100], R2 ;  /* 0x0011000205007988 */ /* 0x0003e2000800040d */
[----:B------:R-:W-:Y:S02]  /*19e0*/  PRMT R15, R21, 0x7632, R15 ;  /* 0x00007632150f7816 */ /* 0x000fe4000000000f */
[----:B------:R-:W-:Y:S01]  /*19f0*/  PRMT R16, R14, 0x7632, R16 ;  /* 0x000076320e107816 */ /* 0x000fe20000000010 */
[----:B------:R2:W-:Y:S01]  /*1a00*/  STS.U16 [R5+UR13+0x1300], R3 ;  /* 0x0013000305007988 */ /* 0x0005e2000800040d */
[----:B------:R-:W-:Y:S02]  /*1a10*/  PRMT R17, R19, 0x7632, R17 ;  /* 0x0000763213117816 */ /* 0x000fe40000000011 */
[----:B0-----:R-:W-:Y:S01]  /*1a20*/  PRMT R0, R54, 0x7632, R0 ;  /* 0x0000763236007816 */ /* 0x001fe20000000000 */
        /* <DEDUP_REMOVED lines=9> */
[----:B--2---:R-:W-:-:S03]  /*1ac0*/  PRMT R10, R68, 0x7632, R10 ;  /* 0x00007632440a7816 */ /* 0x004fc6000000000a */
[----:B------:R2:W-:Y:S01]  /*1ad0*/  STS.U16 [R5+UR13+0x2900], R13 ;  /* 0x0029000d05007988 */ /* 0x0005e2000800040d */
[----:B0-----:R-:W-:Y:S02]  /*1ae0*/  PRMT R11, R70, 0x7632, R11 ;  /* 0x00007632460b7816 */ /* 0x001fe4000000000b */
[----:B-1----:R-:W-:Y:S02]  /*1af0*/  PRMT R12, R72, 0x7632, R12 ;  /* 0x00007632480c7816 */ /* 0x002fe4000000000c */
[----:B--2---:R-:W-:Y:S01]  /*1b00*/  PRMT R13, R74, 0x7632, R13 ;  /* 0x000076324a0d7816 */ /* 0x004fe2000000000d */
[----:B------:R0:W-:Y:S01]  /*1b10*/  STS.U16 [R5+UR13+0x2300], R0 ;  /* 0x0023000005007988 */ /* 0x0001e2000800040d */
[----:B------:R-:W-:-:S03]  /*1b20*/  IMAD.MOV.U32 R34, RZ, RZ, 0x3f800000 ;  /* 0x3f800000ff227424 */ /* 0x000fc600078e00ff */
[----:B------:R1:W-:Y:S01]  /*1b30*/  STS.U16 [R5+UR13+0x2500], R2 ;  /* 0x0025000205007988 */ /* 0x0003e2000800040d */
[----:B------:R-:W-:-:S03]  /*1b40*/  IMAD.MOV.U32 R35, RZ, RZ, 0x3f800000 ;  /* 0x3f800000ff237424 */ /* 0x000fc600078e00ff */
[----:B------:R2:W-:Y:S01]  /*1b50*/  STS.U16 [R5+UR13+0x2700], R3 ;  /* 0x0027000305007988 */ /* 0x0005e2000800040d */
[----:B------:R-:W-:-:S03]  /*1b60*/  IMAD.MOV.U32 R32, RZ, RZ, 0x3f800000 ;  /* 0x3f800000ff207424 */ /* 0x000fc600078e00ff */
[----:B------:R3:W-:Y:S01]  /*1b70*/  STS.U16 [R5+UR13+0x2d00], R4 ;  /* 0x002d000405007988 */ /* 0x0007e2000800040d */
[----:B0-----:R-:W-:-:S03]  /*1b80*/  IMAD.MOV.U32 R0, RZ, RZ, -0x800000 ;  /* 0xff800000ff007424 */ /* 0x001fc600078e00ff */
[----:B------:R-:W-:Y:S01]  /*1b90*/  STS.U16 [R5+UR13+0x2f00], R7 ;  /* 0x002f000705007988 */ /* 0x000fe2000800040d */
[----:B-1----:R-:W-:-:S03]  /*1ba0*/  IMAD.MOV.U32 R2, RZ, RZ, -0x800000 ;  /* 0xff800000ff027424 */ /* 0x002fc600078e00ff */
[----:B------:R-:W-:Y:S01]  /*1bb0*/  STS.U16 [R5+UR13+0x3100], R10 ;  /* 0x0031000a05007988 */ /* 0x000fe2000800040d */
[----:B--2---:R-:W-:-:S03]  /*1bc0*/  IMAD.MOV.U32 R3, RZ, RZ, -0x800000 ;  /* 0xff800000ff037424 */ /* 0x004fc600078e00ff */
[----:B------:R-:W-:Y:S01]  /*1bd0*/  STS.U16 [R5+UR13+0x3300], R11 ;  /* 0x0033000b05007988 */ /* 0x000fe2000800040d */
[----:B---3--:R-:W-:-:S03]  /*1be0*/  IMAD.MOV.U32 R4, RZ, RZ, -0x800000 ;  /* 0xff800000ff047424 */ /* 0x008fc600078e00ff */
[----:B------:R-:W-:Y:S01]  /*1bf0*/  STS.U16 [R5+UR13+0x3500], R12 ;  /* 0x0035000c05007988 */ /* 0x000fe2000800040d */
[----:B------:R-:W-:-:S03]  /*1c00*/  IMAD.MOV.U32 R33, RZ, RZ, 0x3f800000 ;  /* 0x3f800000ff217424 */ /* 0x000fc600078e00ff */
[----:B------:R0:W-:Y:S01]  /*1c10*/  STS.U16 [R5+UR13+0x3700], R13 ;  /* 0x0037000d05007988 */ /* 0x0001e2000800040d */
[----:B------:R-:W-:-:S03]  /*1c20*/  CS2R R124, SRZ ;  /* 0x00000000007c7805 */ /* 0x000fc6000001ff00 */
[----:B------:R-:W-:Y:S01]  /*1c30*/  STS.U16 [R5+UR13+0x3900], R14 ;  /* 0x0039000e05007988 */ /* 0x000fe2000800040d */
[----:B------:R-:W-:-:S03]  /*1c40*/  CS2R R126, SRZ ;  /* 0x00000000007e7805 */ /* 0x000fc6000001ff00 */
[----:B------:R-:W-:Y:S01]  /*1c50*/  STS.U16 [R5+UR13+0x3b00], R15 ;  /* 0x003b000f05007988 */ /* 0x000fe2000800040d */
[----:B------:R-:W-:-:S03]  /*1c60*/  CS2R R92, SRZ ;  /* 0x00000000005c7805 */ /* 0x000fc6000001ff00 */
[----:B------:R-:W-:Y:S01]  /*1c70*/  STS.U16 [R5+UR13+0x3d00], R16 ;  /* 0x003d001005007988 */ /* 0x000fe2000800040d */
[----:B------:R-:W-:-:S03]  /*1c80*/  CS2R R94, SRZ ;  /* 0x00000000005e7805 */ /* 0x000fc6000001ff00 */
[----:B------:R1:W-:Y:S01]  /*1c90*/  STS.U16 [R5+UR13+0x3f00], R17 ;  /* 0x003f001105007988 */ /* 0x0003e2000800040d */
[----:B------:R-:W-:Y:S02]  /*1ca0*/  CS2R R120, SRZ ;  /* 0x0000000000787805 */ /* 0x000fe4000001ff00 */
[----:B------:R-:W-:Y:S02]  /*1cb0*/  CS2R R122, SRZ ;  /* 0x00000000007a7805 */ /* 0x000fe4000001ff00 */
[----:B------:R-:W-:Y:S02]  /*1cc0*/  CS2R R116, SRZ ;  /* 0x0000000000747805 */ /* 0x000fe4000001ff00 */
[----:B------:R-:W-:Y:S02]  /*1cd0*/  CS2R R118, SRZ ;  /* 0x0000000000767805 */ /* 0x000fe4000001ff00 */
[----:B------:R-:W-:Y:S02]  /*1ce0*/  CS2R R112, SRZ ;  /* 0x0000000000707805 */ /* 0x000fe4000001ff00 */
[----:B------:R-:W-:-:S02]  /*1cf0*/  CS2R R114, SRZ ;  /* 0x0000000000727805 */ /* 0x000fc4000001ff00 */
        /* <DEDUP_REMOVED lines=22> */
[C---:B0-----:R-:W-:Y:S01]  /*1e60*/  LOP3.LUT R13, R9.reuse, 0x7f, RZ, 0xc0, !PT ;  /* 0x0000007f090d7812 */ /* 0x041fe200078ec0ff */
[C---:B------:R-:W-:Y:S01]  /*1e70*/  IMAD.SHL.U32 R11, R9.reuse, 0x40, RZ ;  /* 0x00000040090b7824 */ /* 0x040fe200078e00ff */
[----:B-1----:R-:W-:-:S02]  /*1e80*/  LOP3.LUT R5, R9, 0x1c, RZ, 0xc0, !PT ;  /* 0x0000001c09057812 */ /* 0x002fc400078ec0ff */
[----:B------:R-:W-:Y:S01]  /*1e90*/  LOP3.LUT R10, R9, 0x60, RZ, 0xc0, !PT ;  /* 0x00000060090a7812 */ /* 0x000fe200078ec0ff */
[----:B------:R-:W-:Y:S06]  /*1ea0*/  @!P0 BRA `(.L_x_0) ;  /* 0x0000007800b88947 */ /* 0x000fec0003800000 */
[----:B------:R-:W0:Y:S01]  /*1eb0*/  LDC R41, c[0x0][0x3d8] ;  /* 0x0000f600ff297b82 */ /* 0x000e220000000800 */
[----:B------:R-:W-:Y:S01]  /*1ec0*/  LOP3.LUT R4, R9, 0x10, RZ, 0xc0, !PT ;  /* 0x0000001009047812 */ /* 0x000fe200078ec0ff */
[----:B------:R-:W1:Y:S01]  /*1ed0*/  LDCU.64 UR10, c[0x0][0x3d0] ;  /* 0x00007a00ff0a77ac */ /* 0x000e620008000a00 */
[----:B------:R-:W-:Y:S02]  /*1ee0*/  LEA.HI R3, R5, 0x18, RZ, 0x1e ;  /* 0x0000001805037811 */ /* 0x000fe400078ff0ff */
[----:B------:R-:W-:Y:S02]  /*1ef0*/  CS2R R124, SRZ ;  /* 0x00000000007c7805 */ /* 0x000fe4000001ff00 */
[----:B------:R-:W-:Y:S01]  /*1f00*/  LOP3.LUT R0, R9, 0x3, RZ, 0xc0, !PT ;  /* 0x0000000309007812 */ /* 0x000fe200078ec0ff */
[----:B------:R-:W2:Y:S01]  /*1f10*/  LDCU.64 UR8, c[0x0][0x3c0] ;  /* 0x00007800ff0877ac */ /* 0x000ea20008000a00 */
[----:B------:R-:W-:Y:S01]  /*1f20*/  LEA R17, R4, UR13, 0x6 ;  /* 0x0000000d04117c11 */ /* 0x000fe2000f8e30ff */
[----:B------:R-:W3:Y:S01]  /*1f30*/  LDC.64 R38, c[0x0][0x390] ;  /* 0x0000e400ff267b82 */ /* 0x000ee20000000a00 */
[----:B------:R-:W-:Y:S01]  /*1f40*/  LOP3.LUT R11, R11, 0x40, RZ, 0xc0, !PT ;  /* 0x000000400b0b7812 */ /* 0x000fe200078ec0ff */
[----:B------:R-:W4:Y:S01]  /*1f50*/  LDCU.64 UR14, c[0x0][0x388] ;  /* 0x00007100ff0e77ac */ /* 0x000f220008000a00 */
[----:B------:R-:W-:Y:S01]  /*1f60*/  LOP3.LUT P6, RZ, R9, 0x3, RZ, 0xc0, !PT ;  /* 0x0000000309ff7812 */ /* 0x000fe200078cc0ff */
[----:B------:R-:W-:Y:S01]  /*1f70*/  IMAD R23, R0, 0x20, R17 ;  /* 0x0000002000177824 */ /* 0x000fe200078e0211 */
[----:B------:R-:W-:-:S02]  /*1f80*/  SHF.R.S32.HI R0, RZ, 0x2, R9 ;  /* 0x00000002ff007819 */ /* 0x000fc40000011409 */
[----:B------:R-:W-:Y:S02]  /*1f90*/  CS2R R126, SRZ ;  /* 0x00000000007e7805 */ /* 0x000fe4000001ff00 */
[C---:B------:R-:W-:Y:S01]  /*1fa0*/  LEA.HI R7, R5.reuse, 0x10, RZ, 0x1e ;  /* 0x0000001005077811 */ /* 0x040fe200078ff0ff */
[----:B------:R-:W-:Y:S01]  /*1fb0*/  IMAD R12, R10, 0x8, R23 ;  /* 0x000000080a0c7824 */ /* 0x000fe200078e0217 */
[----:B------:R-:W-:Y:S01]  /*1fc0*/  SGXT R0, R0, 0x1 ;  /* 0x000000010000781a */ /* 0x000fe20000000200 */
[----:B------:R-:W5:Y:S01]  /*1fd0*/  LDC R14, c[0x0][0x3c8] ;  /* 0x0000f200ff0e7b82 */ /* 0x000f620000000800 */
[C---:B------:R-:W-:Y:S01]  /*1fe0*/  LEA.HI R15, R5.reuse, 0x8, RZ, 0x1e ;  /* 0x00000008050f7811 */ /* 0x040fe200078ff0ff */
[----:B-1----:R-:W-:Y:S01]  /*1ff0*/  UIMAD UR10, UR12, UR10, URZ ;  /* 0x0000000a0c0a72a4 */ /* 0x002fe2000f8e02ff */
[----:B------:R-:W-:Y:S01]  /*2000*/  LEA.HI R5, R5, R8, RZ, 0x1e ;  /* 0x0000000805057211 */ /* 0x000fe200078ff0ff */
[----:B------:R-:W-:Y:S01]  /*2010*/  IMAD.IADD R7, R8, 0x1, R7 ;  /* 0x0000000108077824 */ /* 0x000fe200078e0207 */
[----:B------:R-:W-:Y:S01]  /*2020*/  CS2R R92, SRZ ;  /* 0x00000000005c7805 */ /* 0x000fe2000001ff00 */
[----:B0-----:R-:W-:Y:S01]  /*2030*/  IMAD R2, R6, R41, RZ ;  /* 0x0000002906027224 */ /* 0x001fe200078e02ff */
[----:B------:R-:W-:Y:S01]  /*2040*/  USHF.R.S32.HI UR47, URZ, 0x1f, UR10 ;  /* 0x0000001fff2f7899 */ /* 0x000fe2000801140a */
[C---:B------:R-:W-:Y:S01]  /*2050*/  IMAD.IADD R6, R8.reuse, 0x1, R3 ;  /* 0x0000000108067824 */ /* 0x040fe200078e0203 */
[----:B------:R-:W-:Y:S01]  /*2060*/  LOP3.LUT R3, R9, 0x8, RZ, 0xc0, !PT ;  /* 0x0000000809037812 */ /* 0x000fe200078ec0ff */
[----:B------:R-:W-:Y:S01]  /*2070*/  IMAD R4, R41, 0x4, R2 ;  /* 0x0000000429047824 */ /* 0x000fe200078e0202 */
[----:B--2---:R-:W-:Y:S01]  /*2080*/  UIMAD UR8, UR12, UR8, URZ ;  /* 0x000000080c0872a4 */ /* 0x004fe2000f8e02ff */
[----:B------:R-:W-:Y:S01]  /*2090*/  IMAD.IADD R8, R8, 0x1, R15 ;  /* 0x0000000108087824 */ /* 0x000fe200078e020f */
[----:B------:R-:W-:Y:S01]  /*20a0*/  UIMAD UR21, UR9, 0x3, URZ ;  /* 0x00000003091578a4 */ /* 0x000fe2000f8e02ff */
[----:B------:R-:W-:Y:S01]  /*20b0*/  IMAD.SHL.U32 R3, R3, 0x2, RZ ;  /* 0x0000000203037824 */ /* 0x000fe200078e00ff */
[----:B----4-:R-:W-:Y:S01]  /*20c0*/  UIADD3 UR14, UP0, UPT, UR8, UR14, URZ ;  /* 0x0000000e080e7290 */ /* 0x010fe2000ff1e0ff */
[----:B------:R-:W-:Y:S01]  /*20d0*/  IMAD R15, R41, 0x4, R4 ;  /* 0x00000004290f7824 */ /* 0x000fe200078e0204 */
[----:B------:R-:W-:Y:S01]  /*20e0*/  USHF.R.S32.HI UR46, URZ, 0x1f, UR9 ;  /* 0x0000001fff2e7899 */ /* 0x000fe20008011409 */
[----:B------:R-:W-:-:S02]  /*20f0*/  CS2R R94, SRZ ;  /* 0x00000000005e7805 */ /* 0x000fc4000001ff00 */
[----:B------:R-:W-:Y:S01]  /*2100*/  LOP3.LUT R3, R3, 0x90, R0, 0x78, !PT ;  /* 0x0000009003037812 */ /* 0x000fe200078e7800 */
[C---:B------:R-:W-:Y:S01]  /*2110*/  IMAD R16, R41.reuse, 0x4, R15 ;  /* 0x0000000429107824 */ /* 0x040fe200078e020f */
[----:B------:R-:W-:Y:S01]  /*2120*/  SHF.R.S32.HI R0, RZ, 0x1, R9 ;  /* 0x00000001ff007819 */ /* 0x000fe20000011409 */
[----:B------:R-:W-:Y:S01]  /*2130*/  ULEA.HI.X.SX32 UR8, UR8, UR15, 0x1, UP0 ;  /* 0x0000000f08087291 */ /* 0x000fe200080f0eff */
[----:B------:R-:W-:Y:S01]  /*2140*/  CS2R R120, SRZ ;  /* 0x0000000000787805 */ /* 0x000fe2000001ff00 */
[----:B------:R-:W-:Y:S01]  /*2150*/  IMAD R17, R41, 0x4, R16 ;  /* 0x0000000429117824 */ /* 0x000fe200078e0210 */
[----:B------:R-:W-:Y:S01]  /*2160*/  SGXT R0, R0, 0x1 ;  /* 0x000000010000781a */ /* 0x000fe20000000200 */
[----:B-----5:R-:W-:Y:S01]  /*2170*/  IMAD R13, R13, R14, RZ ;  /* 0x0000000e0d0d7224 */ /* 0x020fe200078e02ff */
[----:B------:R-:W-:Y:S01]  /*2180*/  UIMAD UR43, UR9, 0x6, URZ ;  /* 0x00000006092b78a4 */ /* 0x000fe2000f8e02ff */
[----:B------:R-:W-:Y:S01]  /*2190*/  IMAD R18, R41, 0x4, R17 ;  /* 0x0000000429127824 */ /* 0x000fe200078e0211 */
[----:B------:R-:W-:Y:S01]  /*21a0*/  LOP3.LUT R11, R11, 0x120, R0, 0xf8, !PT ;  /* 0x000001200b0b7812 */ /* 0x000fe200078ef800 */
[----:B------:R-:W-:Y:S01]  /*21b0*/  IMAD R14, R14, 0x80, R13 ;  /* 0x000000800e0e7824 */ /* 0x000fe200078e020d */
[----:B------:R-:W-:Y:S01]  /*21c0*/  LOP3.LUT R0, R9, 0x4, RZ, 0xc0, !PT ;  /* 0x0000000409007812 */ /* 0x000fe200078ec0ff */
[C---:B------:R-:W-:Y:S01]  /*21d0*/  IMAD R19, R41.reuse, 0x4, R18 ;  /* 0x0000000429137824 */ /* 0x040fe200078e0212 */
[----:B------:R-:W-:Y:S01]  /*21e0*/  USHF.L.U32 UR45, UR9, 0x2, URZ ;  /* 0x00000002092d7899 */ /* 0x000fe200080006ff */
[----:B------:R-:W-:Y:S01]  /*21f0*/  CS2R R122, SRZ ;  /* 0x00000000007a7805 */ /* 0x000fe2000001ff00 */
[----:B------:R-:W-:Y:S01]  /*2200*/  USHF.L.U32 UR20, UR9, 0x1, URZ ;  /* 0x0000000109147899 */ /* 0x000fe200080006ff */
[----:B------:R-:W-:Y:S01]  /*2210*/  IMAD R10, R0, 0x80, R11 ;  /* 0x00000080000a7824 */ /* 0x000fe200078e020b */
[----:B------:R-:W-:Y:S01]  /*2220*/  SHF.R.S32.HI R0, RZ, 0x3, R9 ;  /* 0x00000003ff007819 */ /* 0x000fe20000011409 */
[----:B------:R-:W-:Y:S01]  /*2230*/  IMAD R20, R41, 0x4, R19 ;  /* 0x0000000429147824 */ /* 0x000fe200078e0213 */
[----:B------:R-:W-:Y:S01]  /*2240*/  USHF.R.S32.HI UR52, URZ, 0x1f, UR43 ;  /* 0x0000001fff347899 */ /* 0x000fe2000801142b */
[----:B------:R-:W-:-:S02]  /*2250*/  CS2R R116, SRZ ;  /* 0x0000000000747805 */ /* 0x000fc4000001ff00 */
[----:B------:R-:W-:Y:S01]  /*2260*/  SGXT R0, R0, 0x1 ;  /* 0x000000010000781a */ /* 0x000fe20000000200 */
[C---:B------:R-:W-:Y:S01]  /*2270*/  IMAD R21, R41.reuse, 0x4, R20 ;  /* 0x0000000429157824 */ /* 0x040fe200078e0214 */
[----:B------:R-:W-:Y:S01]  /*2280*/  UIMAD UR44, UR9, 0x5, URZ ;  /* 0x00000005092c78a4 */ /* 0x000fe2000f8e02ff */
[----:B------:R-:W-:Y:S02]  /*2290*/  CS2R R118, SRZ ;  /* 0x0000000000767805 */ /* 0x000fe4000001ff00 */
[----:B------:R-:W-:Y:S01]  /*22a0*/  LOP3.LUT R0, R0, 0x90, RZ, 0xc0, !PT ;  /* 0x0000009000007812 */ /* 0x000fe200078ec0ff */
[C---:B------:R-:W-:Y:S01]  /*22b0*/  IMAD R22, R41.reuse, 0x4, R21 ;  /* 0x0000000429167824 */ /* 0x040fe200078e0215 */
[----:B------:R-:W-:Y:S01]  /*22c0*/  UIMAD UR42, UR9, 0x7, URZ ;  /* 0x00000007092a78a4 */ /* 0x000fe2000f8e02ff */
[----:B------:R-:W-:Y:S02]  /*22d0*/  CS2R R112, SRZ ;  /* 0x0000000000707805 */ /* 0x000fe4000001ff00 */
[----:B------:R-:W-:Y:S01]  /*22e0*/  LOP3.LUT R11, R0, 0x10, R9, 0x78, !PT ;  /* 0x00000010000b7812 */ /* 0x000fe200078e7809 */
[----:B------:R-:W-:Y:S01]  /*22f0*/  IMAD R23, R41, 0x4, R22 ;  /* 0x0000000429177824 */ /* 0x000fe200078e0216 */
[----:B------:R-:W-:Y:S01]  /*2300*/  LOP3.LUT R0, R9, 0x1f, RZ, 0xc0, !PT ;  /* 0x0000001f09007812 */ /* 0x000fe200078ec0ff */
[----:B------:R-:W-:Y:S01]  /*2310*/  IMAD.IADD R9, R3, 0x1, R12 ;  /* 0x0000000103097824 */ /* 0x000fe200078e020c */
[----:B------:R-:W-:Y:S01]  /*2320*/  USHF.L.U32 UR41, UR9, 0x3, URZ ;  /* 0x0000000309297899 */ /* 0x000fe200080006ff */
[C---:B------:R-:W-:Y:S01]  /*2330*/  IMAD R24, R41.reuse, 0x4, R23 ;  /* 0x0000000429187824 */ /* 0x040fe200078e0217 */
[----:B------:R-:W-:Y:S01]  /*2340*/  UIMAD UR40, UR9, 0x9, URZ ;  /* 0x00000009092878a4 */ /* 0x000fe2000f8e02ff */
[----:B------:R-:W-:Y:S01]  /*2350*/  IMAD R3, R0, UR11, RZ ;  /* 0x0000000b00037c24 */ /* 0x000fe2000f8e02ff */
[----:B------:R-:W-:Y:S01]  /*2360*/  UIMAD UR39, UR9, 0xa, URZ ;  /* 0x0000000a092778a4 */ /* 0x000fe2000f8e02ff */
[----:B------:R-:W-:Y:S01]  /*2370*/  IMAD R25, R41, 0x4, R24 ;  /* 0x0000000429197824 */ /* 0x000fe200078e0218 */
[----:B------:R-:W-:Y:S01]  /*2380*/  UIMAD UR38, UR9, 0xb, URZ ;  /* 0x0000000b092678a4 */ /* 0x000fe2000f8e02ff */
[----:B------:R-:W-:Y:S01]  /*2390*/  IMAD.IADD R10, R10, 0x1, R11 ;  /* 0x000000010a0a7824 */ /* 0x000fe200078e020b */
[----:B---3--:R-:W-:Y:S01]  /*23a0*/  IADD3 R37, P0, P1, R3, UR10, R38 ;  /* 0x0000000a03257c10 */ /* 0x008fe2000f91e026 */
[----:B------:R-:W-:Y:S01]  /*23b0*/  IMAD R26, R41, 0x4, R25 ;  /* 0x00000004291a7824 */ /* 0x000fe200078e0219 */
[----:B------:R-:W-:Y:S01]  /*23c0*/  SHF.R.S32.HI R12, RZ, 0x1f, R3 ;  /* 0x0000001fff0c7819 */ /* 0x000fe20000011403 */
[----:B------:R-:W-:Y:S01]  /*23d0*/  UIMAD UR37, UR9, 0xc, URZ ;  /* 0x0000000c092578a4 */ /* 0x000fe2000f8e02ff */
[-C--:B------:R-:W-:Y:S01]  /*23e0*/  IADD3 R36, P4, PT, R15, R37.reuse, RZ ;  /* 0x000000250f247210 */ /* 0x080fe20007f9e0ff */
[C---:B------:R-:W-:Y:S01]  /*23f0*/  IMAD R27, R41.reuse, 0x4, R26 ;  /* 0x00000004291b7824 */ /* 0x040fe200078e021a */
[----:B------:R-:W-:Y:S01]  /*2400*/  IADD3.X R39, PT, PT, R12, UR47, R39, P0, P1 ;  /* 0x0000002f0c277c10 */ /* 0x000fe200087e2427 */
[----:B------:R-:W-:Y:S01]  /*2410*/  UIMAD UR36, UR9, 0xd, URZ ;  /* 0x0000000d092478a4 */ /* 0x000fe2000f8e02ff */
[-C--:B------:R-:W-:Y:S01]  /*2420*/  IADD3 R35, P0, PT, R2, R37.reuse, RZ ;  /* 0x0000002502237210 */ /* 0x080fe20007f1e0ff */
[C---:B------:R-:W-:Y:S01]  /*2430*/  IMAD R28, R41.reuse, 0x4, R27 ;  /* 0x00000004291c7824 */ /* 0x040fe200078e021b */
[----:B------:R-:W-:Y:S01]  /*2440*/  IADD3 R38, P1, PT, R4, R37, RZ ;  /* 0x0000002504267210 */ /* 0x000fe20007f3e0ff */
[----:B------:R-:W-:Y:S01]  /*2450*/  UIMAD UR35, UR9, 0xe, URZ ;  /* 0x0000000e092378a4 */ /* 0x000fe2000f8e02ff */
[-C--:B------:R-:W-:Y:S01]  /*2460*/  LEA.HI.X.SX32 R2, R2, R39.reuse, 0x1, P0 ;  /* 0x0000002702027211 */ /* 0x080fe200000f0eff */
[----:B------:R-:W-:Y:S01]  /*2470*/  STL [R1+0x84], R35 ;  /* 0x0000842301007387 */ /* 0x000fe20000100800 */
[-C--:B------:R-:W-:Y:S01]  /*2480*/  LEA.HI.X.SX32 R4, R4, R39.reuse, 0x1, P1 ;  /* 0x0000002704047211 */ /* 0x080fe200008f0eff */
[----:B------:R-:W-:Y:S01]  /*2490*/  IMAD R29, R41, 0x4, R28 ;  /* 0x00000004291d7824 */ /* 0x000fe200078e021c */
[----:B------:R-:W-:Y:S01]  /*24a0*/  LEA.HI.X.SX32 R15, R15, R39, 0x1, P4 ;  /* 0x000000270f0f7211 */ /* 0x000fe200020f0eff */
[----:B------:R-:W-:Y:S01]  /*24b0*/  STL [R1+0x8c], R38 ;  /* 0x00008c2601007387 */ /* 0x000fe20000100800 */
[----:B------:R-:W-:Y:S01]  /*24c0*/  IADD3 R11, P2, PT, R13, UR14, RZ ;  /* 0x0000000e0d0b7c10 */ /* 0x000fe2000ff5e0ff */
[C---:B------:R-:W-:Y:S01]  /*24d0*/  IMAD R30, R41.reuse, 0x4, R29 ;  /* 0x00000004291e7824 */ /* 0x040fe200078e021d */
[----:B------:R-:W-:Y:S01]  /*24e0*/  IADD3 R12, P3, PT, R14, UR14, RZ ;  /* 0x0000000e0e0c7c10 */ /* 0x000fe2000ff7e0ff */
[----:B------:R0:W-:Y:S01]  /*24f0*/  STL [R1+0x94], R36 ;  /* 0x0000942401007387 */ /* 0x0001e20000100800 */
[----:B------:R-:W-:Y:S01]  /*2500*/  USHF.R.S32.HI UR14, URZ, 0x1f, UR21 ;  /* 0x0000001fff0e7899 */ /* 0x000fe20008011415 */
[----:B------:R-:W-:Y:S01]  /*2510*/  IMAD R31, R41, 0x4, R30 ;  /* 0x00000004291f7824 */ /* 0x000fe200078e021e */
[----:B------:R-:W-:Y:S01]  /*2520*/  LEA.HI.X.SX32 R13, R13, UR8, 0x1, P2 ;  /* 0x000000080d0d7c11 */ /* 0x000fe200090f0eff */
[----:B------:R-:W-:Y:S01]  /*2530*/  STL [R1+0x80], R2 ;  /* 0x0000800201007387 */ /* 0x000fe20000100800 */
[----:B------:R-:W-:Y:S01]  /*2540*/  UIMAD UR34, UR9, 0xf, URZ ;  /* 0x0000000f092278a4 */ /* 0x000fe2000f8e02ff */
[C---:B------:R-:W-:Y:S01]  /*2550*/  IMAD R0, R41.reuse, 0x4, R31 ;  /* 0x0000000429007824 */ /* 0x040fe200078e021f */
[----:B------:R-:W-:Y:S01]  /*2560*/  USHF.L.U32 UR33, UR9, 0x4, URZ ;  /* 0x0000000409217899 */ /* 0x000fe200080006ff */
[----:B------:R1:W-:Y:S01]  /*2570*/  STL [R1+0x88], R4 ;  /* 0x0000880401007387 */ /* 0x0003e20000100800 */
[----:B------:R-:W-:Y:S01]  /*2580*/  UIMAD UR32, UR9, 0x11, URZ ;  /* 0x00000011092078a4 */ /* 0x000fe2000f8e02ff */
[-C--:B0-----:R-:W-:Y:S01]  /*2590*/  IADD3 R36, P4, PT, R18, R37.reuse, RZ ;  /* 0x0000002512247210 */ /* 0x081fe20007f9e0ff */
[C---:B------:R-:W-:Y:S01]  /*25a0*/  IMAD R32, R41.reuse, 0x4, R0 ;  /* 0x0000000429207824 */ /* 0x040fe200078e0200 */
[----:B------:R0:W-:Y:S01]  /*25b0*/  STL [R1+0x90], R15 ;  /* 0x0000900f01007387 */ /* 0x0001e20000100800 */
[----:B------:R-:W-:Y:S01]  /*25c0*/  UIMAD UR31, UR9, 0x12, URZ ;  /* 0x00000012091f78a4 */ /* 0x000fe2000f8e02ff */
[----:B------:R-:W-:Y:S01]  /*25d0*/  LEA.HI.X.SX32 R14, R14, UR8, 0x1, P3 ;  /* 0x000000080e0e7c11 */ /* 0x000fe200098f0eff */
[C---:B------:R-:W-:Y:S01]  /*25e0*/  IMAD R3, R41.reuse, 0x4, R32 ;  /* 0x0000000429037824 */ /* 0x040fe200078e0220 */
[----:B------:R-:W-:Y:S01]  /*25f0*/  UIMAD UR30, UR9, 0x13, URZ ;  /* 0x00000013091e78a4 */ /* 0x000fe2000f8e02ff */
[----:B------:R-:W-:Y:S01]  /*2600*/  IADD3 RZ, P2, PT, R12, UR21, RZ ;  /* 0x000000150cff7c10 */ /* 0x000fe2000ff5e0ff */
[----:B------:R-:W-:Y:S01]  /*2610*/  UIMAD UR29, UR9, 0x14, URZ ;  /* 0x00000014091d78a4 */ /* 0x000fe2000f8e02ff */
[CC--:B-1----:R-:W-:Y:S01]  /*2620*/  IADD3 R4, P0, PT, R16.reuse, R37.reuse, RZ ;  /* 0x0000002510047210 */ /* 0x0c2fe20007f1e0ff */
[----:B------:R-:W-:Y:S01]  /*2630*/  IMAD R33, R41, 0x4, R3 ;  /* 0x0000000429217824 */ /* 0x000fe200078e0203 */
[----:B------:R-:W-:Y:S01]  /*2640*/  UIMAD UR28, UR9, 0x15, URZ ;  /* 0x00000015091c78a4 */ /* 0x000fe2000f8e02ff */
[----:B0-----:R-:W-:Y:S01]  /*2650*/  IADD3 R15, P1, PT, R17, R37, RZ ;  /* 0x00000025110f7210 */ /* 0x001fe20007f3e0ff */
[----:B------:R-:W-:Y:S01]  /*2660*/  UIMAD UR27, UR9, 0x16, URZ ;  /* 0x00000016091b78a4 */ /* 0x000fe2000f8e02ff */
[----:B------:R0:W-:Y:S01]  /*2670*/  STL [R1+0x9c], R4 ;  /* 0x00009c0401007387 */ /* 0x0001e20000100800 */
[----:B------:R-:W-:Y:S01]  /*2680*/  IMAD R34, R41, 0x4, R33 ;  /* 0x0000000429227824 */ /* 0x000fe200078e0221 */
[----:B------:R-:W-:Y:S01]  /*2690*/  UIMAD UR26, UR9, 0x17, URZ ;  /* 0x00000017091a78a4 */ /* 0x000fe2000f8e02ff */
[----:B------:R-:W-:Y:S01]  /*26a0*/  IADD3 RZ, P3, PT, R11, UR20, RZ ;  /* 0x000000140bff7c10 */ /* 0x000fe2000ff7e0ff */
[----:B------:R1:W-:Y:S01]  /*26b0*/  STL [R1+0xa4], R15 ;  /* 0x0000a40f01007387 */ /* 0x0003e20000100800 */
[C---:B------:R-:W-:Y:S01]  /*26c0*/  IMAD R35, R41.reuse, 0x4, R34 ;  /* 0x0000000429237824 */ /* 0x040fe200078e0222 */
[----:B------:R-:W-:Y:S01]  /*26d0*/  UIMAD UR25, UR9, 0x18, URZ ;  /* 0x00000018091978a4 */ /* 0x000fe2000f8e02ff */
[----:B------:R-:W-:Y:S01]  /*26e0*/  CS2R R114, SRZ ;  /* 0x0000000000727805 */ /* 0x000fe2000001ff00 */
[----:B------:R-:W-:Y:S01]  /*26f0*/  STL [R1+0xac], R36 ;  /* 0x0000ac2401007387 */ /* 0x000fe20000100800 */
[C---:B------:R-:W-:Y:S01]  /*2700*/  IMAD R2, R41.reuse, 0x4, R35 ;  /* 0x0000000429027824 */ /* 0x040fe200078e0223 */
[----:B------:R-:W-:Y:S01]  /*2710*/  UIMAD UR24, UR9, 0x19, URZ ;  /* 0x00000019091878a4 */ /* 0x000fe2000f8e02ff */
[----:B------:R-:W-:Y:S01]  /*2720*/  CS2R R108, SRZ ;  /* 0x00000000006c7805 */ /* 0x000fe2000001ff00 */
[----:B------:R-:W-:Y:S01]  /*2730*/  UIMAD UR23, UR9, 0x1a, URZ ;  /* 0x0000001a091778a4 */ /* 0x000fe2000f8e02ff */
[----:B0-----:R-:W-:Y:S01]  /*2740*/  IMAD R4, R41, 0x4, R2 ;  /* 0x0000000429047824 */ /* 0x001fe200078e0202 */
[-C--:B-1----:R-:W-:Y:S01]  /*2750*/  LEA.HI.X.SX32 R15, R16, R39.reuse, 0x1, P0 ;  /* 0x00000027100f7211 */ /* 0x082fe200000f0eff */
[----:B------:R-:W-:Y:S01]  /*2760*/  UIMAD UR22, UR9, 0x1b, URZ ;  /* 0x0000001b091678a4 */ /* 0x000fe2000f8e02ff */
[-C--:B------:R-:W-:Y:S01]  /*2770*/  LEA.HI.X.SX32 R16, R17, R39.reuse, 0x1, P1 ;  /* 0x0000002711107211 */ /* 0x080fe200008f0eff */
[----:B------:R-:W-:Y:S01]  /*2780*/  UIMAD UR11, UR9, 0x1c, URZ ;  /* 0x0000001c090b78a4 */ /* 0x000fe2000f8e02ff */
[----:B------:R-:W-:Y:S01]  /*2790*/  LEA.HI.X.SX32 R17, R18, R39, 0x1, P4 ;  /* 0x0000002712117211 */ /* 0x000fe200020f0eff */
[----:B------:R0:W-:Y:S01]  /*27a0*/  STL [R1+0x98], R15 ;  /* 0x0000980f01007387 */ /* 0x0001e20000100800 */
[-C--:B------:R-:W-:Y:S01]  /*27b0*/  IADD3 R18, P4, PT, R21, R37.reuse, RZ ;  /* 0x0000002515127210 */ /* 0x080fe20007f9e0ff */
[----:B------:R-:W-:Y:S01]  /*27c0*/  UIMAD UR49, UR9, 0x1d, URZ ;  /* 0x0000001d093178a4 */ /* 0x000fe2000f8e02ff */
[----:B------:R-:W-:Y:S01]  /*27d0*/  CS2R R110, SRZ ;  /* 0x00000000006e7805 */ /* 0x000fe2000001ff00 */
[----:B------:R1:W-:Y:S01]  /*27e0*/  STL [R1+0xa0], R16 ;  /* 0x0000a01001007387 */ /* 0x0003e20000100800 */
[----:B------:R-:W-:Y:S01]  /*27f0*/  UIMAD UR48, UR9, 0x1e, URZ ;  /* 0x0000001e093078a4 */ /* 0x000fe2000f8e02ff */
[----:B------:R-:W-:Y:S01]  /*2800*/  CS2R R104, SRZ ;  /* 0x0000000000687805 */ /* 0x000fe2000001ff00 */
[----:B------:R-:W-:Y:S01]  /*2810*/  UIMAD UR47, UR9, 0x1f, URZ ;  /* 0x0000001f092f78a4 */ /* 0x000fe2000f8e02ff */
[----:B------:R2:W-:Y:S01]  /*2820*/  STL [R1+0xa8], R17 ;  /* 0x0000a81101007387 */ /* 0x0005e20000100800 */
[----:B------:R-:W-:Y:S01]  /*2830*/  USHF.R.S32.HI UR50, URZ, 0x1f, UR45 ;  /* 0x0000001fff327899 */ /* 0x000fe2000801142d */
[----:B0-----:R-:W-:Y:S01]  /*2840*/  IMAD R15, R41, 0x4, R4 ;  /* 0x00000004290f7824 */ /* 0x001fe200078e0204 */
[----:B------:R-:W-:Y:S01]  /*2850*/  USHF.R.S32.HI UR55, URZ, 0x1f, UR40 ;  /* 0x0000001fff377899 */ /* 0x000fe20008011428 */
[----:B------:R-:W-:Y:S01]  /*2860*/  CS2R R106, SRZ ;  /* 0x00000000006a7805 */ /* 0x000fe2000001ff00 */
[----:B------:R-:W-:Y:S01]  /*2870*/  USHF.R.S32.HI UR53, URZ, 0x1f, UR42 ;  /* 0x0000001fff357899 */ /* 0x000fe2000801142a */
[-C--:B-1----:R-:W-:Y:S01]  /*2880*/  IADD3 R16, P0, PT, R19, R37.reuse, RZ ;  /* 0x0000002513107210 */ /* 0x082fe20007f1e0ff */
[----:B------:R-:W-:Y:S01]  /*2890*/  USHF.R.S32.HI UR51, URZ, 0x1f, UR44 ;  /* 0x0000001fff337899 */ /* 0x000fe2000801142c */
[----:B------:R-:W-:Y:S01]  /*28a0*/  CS2R R100, SRZ ;  /* 0x0000000000647805 */ /* 0x000fe2000001ff00 */
[----:B------:R-:W-:Y:S01]  /*28b0*/  USHF.R.S32.HI UR58, URZ, 0x1f, UR37 ;  /* 0x0000001fff3a7899 */ /* 0x000fe20008011425 */
[C---:B--2---:R-:W-:Y:S01]  /*28c0*/  IADD3 R17, P1, PT, R20.reuse, R37, RZ ;  /* 0x0000002514117210 */ /* 0x044fe20007f3e0ff */
[----:B------:R0:W-:Y:S01]  /*28d0*/  STL [R1+0xb4], R16 ;  /* 0x0000b41001007387 */ /* 0x0001e20000100800 */
[----:B------:R-:W-:Y:S01]  /*28e0*/  USHF.R.S32.HI UR56, URZ, 0x1f, UR39 ;  /* 0x0000001fff387899 */ /* 0x000fe20008011427 */
[----:B------:R-:W-:Y:S01]  /*28f0*/  CS2R R102, SRZ ;  /* 0x0000000000667805 */ /* 0x000fe2000001ff00 */
[----:B------:R-:W-:Y:S01]  /*2900*/  USHF.R.S32.HI UR54, URZ, 0x1f, UR41 ;  /* 0x0000001fff367899 */ /* 0x000fe20008011429 */
[----:B------:R1:W-:Y:S01]  /*2910*/  STL [R1+0xbc], R17 ;  /* 0x0000bc1101007387 */ /* 0x0003e20000100800 */
[----:B------:R-:W-:Y:S01]  /*2920*/  USHF.R.S32.HI UR61, URZ, 0x1f, UR34 ;  /* 0x0000001fff3d7899 */ /* 0x000fe20008011422 */
[----:B------:R-:W-:Y:S01]  /*2930*/  CS2R R64, SRZ ;  /* 0x0000000000407805 */ /* 0x000fe2000001ff00 */
[----:B------:R-:W-:Y:S01]  /*2940*/  USHF.R.S32.HI UR59, URZ, 0x1f, UR36 ;  /* 0x0000001fff3b7899 */ /* 0x000fe20008011424 */
[----:B------:R2:W-:Y:S01]  /*2950*/  STL [R1+0xc4], R18 ;  /* 0x0000c41201007387 */ /* 0x0005e20000100800 */
[----:B------:R-:W-:Y:S01]  /*2960*/  USHF.R.S32.HI UR57, URZ, 0x1f, UR38 ;  /* 0x0000001fff397899 */ /* 0x000fe20008011426 */
[----:B0-----:R-:W-:Y:S01]  /*2970*/  IMAD R16, R41, 0x4, R15 ;  /* 0x0000000429107824 */ /* 0x001fe200078e020f */
[----:B------:R-:W-:Y:S01]  /*2980*/  USHF.R.S32.HI UR64, URZ, 0x1f, UR31 ;  /* 0x0000001fff407899 */ /* 0x000fe2000801141f */
[----:B------:R-:W-:Y:S01]  /*2990*/  CS2R R66, SRZ ;  /* 0x0000000000427805 */ /* 0x000fe2000001ff00 */
[----:B------:R-:W-:Y:S01]  /*29a0*/  USHF.R.S32.HI UR62, URZ, 0x1f, UR33 ;  /* 0x0000001fff3e7899 */ /* 0x000fe20008011421 */
[-C--:B-1----:R-:W-:Y:S01]  /*29b0*/  LEA.HI.X.SX32 R17, R19, R39.reuse, 0x1, P0 ;  /* 0x0000002713117211 */ /* 0x082fe200000f0eff */
[----:B------:R-:W-:Y:S01]  /*29c0*/  USHF.R.S32.HI UR60, URZ, 0x1f, UR35 ;  /* 0x0000001fff3c7899 */ /* 0x000fe20008011423 */
[-C--:B------:R-:W-:Y:S01]  /*29d0*/  LEA.HI.X.SX32 R19, R21, R39.reuse, 0x1, P4 ;  /* 0x0000002715137211 */ /* 0x080fe200020f0eff */
[----:B------:R-:W-:Y:S01]  /*29e0*/  USHF.R.S32.HI UR67, URZ, 0x1f, UR28 ;  /* 0x0000001fff437899 */ /* 0x000fe2000801141c */
[----:B--2---:R-:W-:Y:S01]  /*29f0*/  LEA.HI.X.SX32 R18, R20, R39, 0x1, P1 ;  /* 0x0000002714127211 */ /* 0x004fe200008f0eff */
[----:B------:R0:W-:Y:S01]  /*2a00*/  STL [R1+0xb0], R17 ;  /* 0x0000b01101007387 */ /* 0x0001e20000100800 */
[C---:B------:R-:W-:Y:S01]  /*2a10*/  IADD3 R20, P4, PT, R24.reuse, R37, RZ ;  /* 0x0000002518147210 */ /* 0x040fe20007f9e0ff */
[----:B------:R-:W-:Y:S01]  /*2a20*/  USHF.R.S32.HI UR65, URZ, 0x1f, UR30 ;  /* 0x0000001fff417899 */ /* 0x000fe2000801141e */
[----:B------:R-:W-:Y:S01]  /*2a30*/  CS2R R68, SRZ ;  /* 0x0000000000447805 */ /* 0x000fe2000001ff00 */
[----:B------:R1:W-:Y:S01]  /*2a40*/  STL [R1+0xb8], R18 ;  /* 0x0000b81201007387 */ /* 0x0003e20000100800 */
[----:B------:R-:W-:Y:S01]  /*2a50*/  LEA.HI.X.SX32 R21, R24, R39, 0x1, P4 ;  /* 0x0000002718157211 */ /* 0x000fe200020f0eff */
[----:B------:R-:W-:Y:S01]  /*2a60*/  USHF.R.S32.HI UR63, URZ, 0x1f, UR32 ;  /* 0x0000001fff3f7899 */ /* 0x000fe20008011420 */
[----:B------:R-:W-:Y:S01]  /*2a70*/  CS2R R70, SRZ ;  /* 0x0000000000467805 */ /* 0x000fe2000001ff00 */
        /* <DEDUP_REMOVED lines=10> */
[----:B--2---:R-:W-:Y:S01]  /*2b20*/  IADD3 R19, P1, PT, R23, R37, RZ ;  /* 0x0000002517137210 */ /* 0x004fe20007f3e0ff */
        /* <DEDUP_REMOVED lines=12> */
[----:B------:R-:W-:-:S02]  /*2bf0*/  CS2R R76, SRZ ;  /* 0x00000000004c7805 */ /* 0x000fc4000001ff00 */
[----:B------:R-:W-:Y:S02]  /*2c00*/  CS2R R78, SRZ ;  /* 0x00000000004e7805 */ /* 0x000fe4000001ff00 */
[----:B-1----:R-:W-:Y:S02]  /*2c10*/  LEA.HI.X.SX32 R19, R22, R39, 0x1, P0 ;  /* 0x0000002716137211 */ /* 0x002fe400000f0eff */
[----:B------:R-:W-:Y:S02]  /*2c20*/  CS2R R72, SRZ ;  /* 0x0000000000487805 */ /* 0x000fe4000001ff00 */
[----:B------:R-:W-:Y:S02]  /*2c30*/  IADD3 R22, P4, PT, R27, R37, RZ ;  /* 0x000000251b167210 */ /* 0x000fe40007f9e0ff */
[----:B------:R-:W-:Y:S02]  /*2c40*/  CS2R R74, SRZ ;  /* 0x00000000004a7805 */ /* 0x000fe4000001ff00 */
[-C--:B--2---:R-:W-:Y:S01]  /*2c50*/  LEA.HI.X.SX32 R20, R23, R39.reuse, 0x1, P1 ;  /* 0x0000002717147211 */ /* 0x084fe200008f0eff */
[----:B------:R0:W-:Y:S01]  /*2c60*/  STL [R1+0xc8], R19 ;  /* 0x0000c81301007387 */ /* 0x0001e20000100800 */
[----:B------:R-:W-:-:S02]  /*2c70*/  LEA.HI.X.SX32 R23, R27, R39, 0x1, P4 ;  /* 0x000000271b177211 */ /* 0x000fc400020f0eff */
[----:B------:R-:W-:Y:S02]  /*2c80*/  CS2R R84, SRZ ;  /* 0x0000000000547805 */ /* 0x000fe4000001ff00 */
[-C--:B------:R-:W-:Y:S01]  /*2c90*/  IADD3 R24, P4, PT, R30, R37.reuse, RZ ;  /* 0x000000251e187210 */ /* 0x080fe20007f9e0ff */
[----:B------:R1:W-:Y:S01]  /*2ca0*/  STL [R1+0xd0], R20 ;  /* 0x0000d01401007387 */ /* 0x0003e20000100800 */
[----:B------:R-:W-:Y:S02]  /*2cb0*/  CS2R R86, SRZ ;  /* 0x0000000000567805 */ /* 0x000fe4000001ff00 */
[----:B------:R-:W-:Y:S02]  /*2cc0*/  CS2R R96, SRZ ;  /* 0x0000000000607805 */ /* 0x000fe4000001ff00 */
[----:B------:R-:W-:Y:S01]  /*2cd0*/  CS2R R98, SRZ ;  /* 0x0000000000627805 */ /* 0x000fe2000001ff00 */
[----:B------:R2:W-:Y:S01]  /*2ce0*/  STL [R1+0xd8], R21 ;  /* 0x0000d81501007387 */ /* 0x0005e20000100800 */
[----:B------:R-:W-:Y:S01]  /*2cf0*/  UMOV UR4, URZ ;  /* 0x000000ff00047c82 */ /* 0x000fe20008000000 */
[----:B0-----:R-:W-:Y:S01]  /*2d00*/  IMAD R19, R41, 0x4, R18 ;  /* 0x0000000429137824 */ /* 0x001fe200078e0212 */
[----:B------:R-:W-:Y:S01]  /*2d10*/  UMOV UR5, URZ ;  /* 0x000000ff00057c82 */ /* 0x000fe20008000000 */
[----:B------:R-:W-:Y:S01]  /*2d20*/  UMOV UR6, URZ ;  /* 0x000000ff00067c82 */ /* 0x000fe20008000000 */
[----:B------:R-:W-:Y:S01]  /*2d30*/  UMOV UR7, URZ ;  /* 0x000000ff00077c82 */ /* 0x000fe20008000000 */
[-C--:B-1----:R-:W-:Y:S01]  /*2d40*/  IADD3 R20, P0, PT, R25, R37.reuse, RZ ;  /* 0x0000002519147210 */ /* 0x082fe20007f1e0ff */
[----:B------:R-:W0:Y:S01]  /*2d50*/  LDCU UR15, c[0x0][0x3a8] ;  /* 0x00007500ff0f77ac */ /* 0x000e220008000800 */
[----:B--2---:R-:W-:-:S03]  /*2d60*/  IADD3 R21, P1, PT, R26, R37, RZ ;  /* 0x000000251a157210 */ /* 0x004fc60007f3e0ff */
[----:B------:R1:W-:Y:S01]  /*2d70*/  STL [R1+0xe4], R20 ;  /* 0x0000e41401007387 */ /* 0x0003e20000100800 */
[----:B------:R-:W2:Y:S03]  /*2d80*/  LDCU UR18, c[0x0][0x3d4] ;  /* 0x00007a80ff1277ac */ /* 0x000ea60008000800 */
[----:B------:R3:W-:Y:S01]  /*2d90*/  STL [R1+0xec], R21 ;  /* 0x0000ec1501007387 */ /* 0x0007e20000100800 */
[----:B------:R-:W4:Y:S03]  /*2da0*/  LDCU UR19, c[0x0][0x3c4] ;  /* 0x00007880ff1377ac */ /* 0x000f260008000800 */
[----:B------:R5:W-:Y:S01]  /*2db0*/  STL [R1+0xf4], R22 ;  /* 0x0000f41601007387 */ /* 0x000be20000100800 */
[----:B------:R-:W0:Y:S01]  /*2dc0*/  LDCU UR10, c[0x0][0x3c4] ;  /* 0x00007880ff0a77ac */ /* 0x000e220008000800 */
[----:B-1----:R-:W-:Y:S01]  /*2dd0*/  IMAD R20, R41, 0x4, R19 ;  /* 0x0000000429147824 */ /* 0x002fe200078e0213 */
[----:B---3--:R-:W-:-:S02]  /*2de0*/  LEA.HI.X.SX32 R21, R25, R39, 0x1, P0 ;  /* 0x0000002719157211 */ /* 0x008fc400000f0eff */
[-C--:B------:R-:W-:Y:S02]  /*2df0*/  LEA.HI.X.SX32 R25, R30, R39.reuse, 0x1, P4 ;  /* 0x000000271e197211 */ /* 0x080fe400020f0eff */
[----:B-----5:R-:W-:Y:S01]  /*2e00*/  LEA.HI.X.SX32 R22, R26, R39, 0x1, P1 ;  /* 0x000000271a167211 */ /* 0x020fe200008f0eff */
[----:B------:R1:W-:Y:S04]  /*2e10*/  STL [R1+0xe0], R21 ;  /* 0x0000e01501007387 */ /* 0x0003e80000100800 */
[----:B------:R3:W-:Y:S04]  /*2e20*/  STL [R1+0xe8], R22 ;  /* 0x0000e81601007387 */ /* 0x0007e80000100800 */
[----:B------:R5:W-:Y:S01]  /*2e30*/  STL [R1+0xf0], R23 ;  /* 0x0000f01701007387 */ /* 0x000be20000100800 */
[----:B-1----:R-:W-:Y:S01]  /*2e40*/  IMAD R21, R41, 0x4, R20 ;  /* 0x0000000429157824 */ /* 0x002fe200078e0214 */
[----:B---3--:R-:W-:-:S02]  /*2e50*/  IADD3 R22, P0, PT, R28, R37, RZ ;  /* 0x000000251c167210 */ /* 0x008fc40007f1e0ff */
[----:B-----5:R-:W-:-:S03]  /*2e60*/  IADD3 R23, P1, PT, R29, R37, RZ ;  /* 0x000000251d177210 */ /* 0x020fc60007f3e0ff */
[----:B------:R1:W-:Y:S04]  /*2e70*/  STL [R1+0xfc], R22 ;  /* 0x0000fc1601007387 */ /* 0x0003e80000100800 */
[----:B------:R3:W-:Y:S04]  /*2e80*/  STL [R1+0x104], R23 ;  /* 0x0001041701007387 */ /* 0x0007e80000100800 */
[----:B------:R5:W-:Y:S01]  /*2e90*/  STL [R1+0x10c], R24 ;  /* 0x00010c1801007387 */ /* 0x000be20000100800 */
[----:B-1----:R-:W-:Y:S01]  /*2ea0*/  IMAD R22, R41, 0x4, R21 ;  /* 0x0000000429167824 */ /* 0x002fe200078e0215 */
[----:B---3--:R-:W-:-:S02]  /*2eb0*/  LEA.HI.X.SX32 R23, R28, R39, 0x1, P0 ;  /* 0x000000271c177211 */ /* 0x008fc400000f0eff */
[----:B-----5:R-:W-:-:S03]  /*2ec0*/  LEA.HI.X.SX32 R24, R29, R39, 0x1, P1 ;  /* 0x000000271d187211 */ /* 0x020fc600008f0eff */
[----:B------:R1:W-:Y:S01]  /*2ed0*/  STL [R1+0xf8], R23 ;  /* 0x0000f81701007387 */ /* 0x0003e20000100800 */
[----:B------:R-:W-:-:S03]  /*2ee0*/  IADD3 R26, P1, PT, R0, R37, RZ ;  /* 0x00000025001a7210 */ /* 0x000fc60007f3e0ff */
[----:B------:R3:W-:Y:S04]  /*2ef0*/  STL [R1+0x100], R24 ;  /* 0x0001001801007387 */ /* 0x0007e80000100800 */
[----:B------:R5:W-:Y:S01]  /*2f00*/  STL [R1+0x108], R25 ;  /* 0x0001081901007387 */ /* 0x000be20000100800 */
[----:B-1----:R-:W-:Y:S01]  /*2f10*/  IMAD R23, R41, 0x4, R22 ;  /* 0x0000000429177824 */ /* 0x002fe200078e0216 */
[-C--:B---3--:R-:W-:Y:S02]  /*2f20*/  IADD3 R24, P0, PT, R31, R37.reuse, RZ ;  /* 0x000000251f187210 */ /* 0x088fe40007f1e0ff */
[----:B-----5:R-:W-:-:S03]  /*2f30*/  IADD3 R25, P4, PT, R32, R37, RZ ;  /* 0x0000002520197210 */ /* 0x020fc60007f9e0ff */
[----:B------:R1:W-:Y:S01]  /*2f40*/  STL [R1+0x114], R24 ;  /* 0x0001141801007387 */ /* 0x0003e20000100800 */
[----:B------:R-:W-:-:S03]  /*2f50*/  LEA.HI.X.SX32 R27, R31, R39, 0x1, P0 ;  /* 0x000000271f1b7211 */ /* 0x000fc600000f0eff */
[----:B------:R3:W-:Y:S04]  /*2f60*/  STL [R1+0x11c], R26 ;  /* 0x00011c1a01007387 */ /* 0x0007e80000100800 */
[----:B------:R5:W-:Y:S01]  /*2f70*/  STL [R1+0x124], R25 ;  /* 0x0001241901007387 */ /* 0x000be20000100800 */
[----:B-1----:R-:W-:-:S03]  /*2f80*/  IMAD R24, R41, 0x4, R23 ;  /* 0x0000000429187824 */ /* 0x002fc600078e0217 */
[----:B------:R1:W-:Y:S01]  /*2f90*/  STL [R1+0x110], R27 ;  /* 0x0001101b01007387 */ /* 0x0003e20000100800 */
[-C--:B---3--:R-:W-:Y:S01]  /*2fa0*/  LEA.HI.X.SX32 R26, R32, R39.reuse, 0x1, P4 ;  /* 0x00000027201a7211 */ /* 0x088fe200020f0eff */
[----:B------:R-:W-:Y:S01]  /*2fb0*/  IMAD.MOV.U32 R32, RZ, RZ, 0x3f800000 ;  /* 0x3f800000ff207424 */ /* 0x000fe200078e00ff */
[----:B-----5:R-:W-:Y:S01]  /*2fc0*/  LEA.HI.X.SX32 R25, R0, R39, 0x1, P1 ;  /* 0x0000002700197211 */ /* 0x020fe200008f0eff */
[----:B------:R-:W-:Y:S01]  /*2fd0*/  IMAD R0, R41, 0x4, R24 ;  /* 0x0000000429007824 */ /* 0x000fe200078e0218 */
[----:B-1----:R-:W-:-:S03]  /*2fe0*/  IADD3 R27, P1, PT, R33, R37, RZ ;  /* 0x00000025211b7210 */ /* 0x002fc60007f3e0ff */
[----:B------:R1:W-:Y:S04]  /*2ff0*/  STL [R1+0x118], R25 ;  /* 0x0001181901007387 */ /* 0x0003e80000100800 */
[----:B------:R3:W-:Y:S01]  /*3000*/  STL [R1+0x120], R26 ;  /* 0x0001201a01007387 */ /* 0x0007e20000100800 */
[-C--:B-1----:R-:W-:Y:S02]  /*3010*/  IADD3 R25, P0, PT, R3, R37.reuse, RZ ;  /* 0x0000002503197210 */ /* 0x082fe40007f1e0ff */
[----:B---3--:R-:W-:-:S03]  /*3020*/  IADD3 R26, P4, PT, R34, R37, RZ ;  /* 0x00000025221a7210 */ /* 0x008fc60007f9e0ff */
        /* <DEDUP_REMOVED lines=9> */
[----:B------:R-:W-:Y:S01]  /*30c0*/  IMAD.MOV.U32 R33, RZ, RZ, 0x3f800000 ;  /* 0x3f800000ff217424 */ /* 0x000fe200078e00ff */
[-C--:B------:R-:W-:Y:S01]  /*30d0*/  IADD3 R28, P1, PT, R2, R37.reuse, RZ ;  /* 0x00000025021c7210 */ /* 0x080fe20007f3e0ff */
[----:B-1----:R-:W-:Y:S02]  /*30e0*/  IMAD R3, R41, 0x4, R25 ;  /* 0x0000000429037824 */ /* 0x002fe400078e0219 */
[----:B------:R1:W-:Y:S04]  /*30f0*/  STL [R1+0x130], R26 ;  /* 0x0001301a01007387 */ /* 0x0003e80000100800 */
[----:B------:R3:W-:Y:S01]  /*3100*/  STL [R1+0x138], R27 ;  /* 0x0001381b01007387 */ /* 0x0007e20000100800 */
[----:B-1----:R-:W-:-:S02]  /*3110*/  IADD3 R26, P0, PT, R35, R37, RZ ;  /* 0x00000025231a7210 */ /* 0x002fc40007f1e0ff */
[----:B---3--:R-:W-:-:S03]  /*3120*/  IADD3 R27, P4, PT, R4, R37, RZ ;  /* 0x00000025041b7210 */ /* 0x008fc60007f9e0ff */
[----:B------:R1:W-:Y:S01]  /*3130*/  STL [R1+0x144], R26 ;  /* 0x0001441a01007387 */ /* 0x0003e20000100800 */
[----:B------:R-:W-:Y:S01]  /*3140*/  LEA.HI.X.SX32 R29, R35, R39, 0x1, P0 ;  /* 0x00000027231d7211 */ /* 0x000fe200000f0eff */
[----:B------:R-:W-:Y:S02]  /*3150*/  IMAD.MOV.U32 R35, RZ, RZ, 0x3f800000 ;  /* 0x3f800000ff237424 */ /* 0x000fe400078e00ff */
[----:B------:R3:W-:Y:S04]  /*3160*/  STL [R1+0x14c], R28 ;  /* 0x00014c1c01007387 */ /* 0x0007e80000100800 */
[----:B------:R5:W-:Y:S01]  /*3170*/  STL [R1+0x154], R27 ;  /* 0x0001541b01007387 */ /* 0x000be20000100800 */
[----:B-1----:R-:W-:-:S03]  /*3180*/  IMAD R26, R41, 0x4, R3 ;  /* 0x00000004291a7824 */ /* 0x002fc600078e0203 */
[----:B------:R1:W-:Y:S01]  /*3190*/  STL [R1+0x140], R29 ;  /* 0x0001401d01007387 */ /* 0x0003e20000100800 */
[-C--:B---3--:R-:W-:Y:S01]  /*31a0*/  LEA.HI.X.SX32 R28, R2, R39.reuse, 0x1, P1 ;  /* 0x00000027021c7211 */ /* 0x088fe200008f0eff */
[----:B------:R-:W-:Y:S01]  /*31b0*/  IMAD R2, R41, 0x4, R26 ;  /* 0x0000000429027824 */ /* 0x000fe200078e021a */
[----:B-----5:R-:W-:-:S03]  /*31c0*/  LEA.HI.X.SX32 R27, R4, R39, 0x1, P4 ;  /* 0x00000027041b7211 */ /* 0x020fc600020f0eff */
[----:B------:R3:W-:Y:S01]  /*31d0*/  STL [R1+0x148], R28 ;  /* 0x0001481c01007387 */ /* 0x0007e20000100800 */
[C---:B------:R-:W-:Y:S01]  /*31e0*/  IADD3 R4, P0, PT, R15.reuse, R37, RZ ;  /* 0x000000250f047210 */ /* 0x040fe20007f1e0ff */
[----:B-1----:R-:W-:Y:S02]  /*31f0*/  IMAD.MOV.U32 R29, RZ, RZ, -0x800000 ;  /* 0xff800000ff1d7424 */ /* 0x002fe400078e00ff */
[----:B------:R1:W-:Y:S01]  /*3200*/  STL [R1+0x150], R27 ;  /* 0x0001501b01007387 */ /* 0x0003e20000100800 */
[----:B------:R-:W-:-:S03]  /*3210*/  LEA.HI.X.SX32 R15, R15, R39, 0x1, P0 ;  /* 0x000000270f0f7211 */ /* 0x000fc600000f0eff */
[----:B------:R5:W-:Y:S01]  /*3220*/  STL [R1+0x15c], R4 ;  /* 0x00015c0401007387 */ /* 0x000be20000100800 */
[-C--:B---3--:R-:W-:Y:S02]  /*3230*/  IADD3 R28, P1, PT, R16, R37.reuse, RZ ;  /* 0x00000025101c7210 */ /* 0x088fe40007f3e0ff */
[----:B-1----:R-:W-:-:S03]  /*3240*/  IADD3 R27, P4, PT, R17, R37, RZ ;  /* 0x00000025111b7210 */ /* 0x002fc60007f9e0ff */
[----:B------:R1:W-:Y:S01]  /*3250*/  STL [R1+0x164], R28 ;  /* 0x0001641c01007387 */ /* 0x0003e20000100800 */
[-C--:B------:R-:W-:Y:S02]  /*3260*/  LEA.HI.X.SX32 R16, R16, R39.reuse, 0x1, P1 ;  /* 0x0000002710107211 */ /* 0x080fe400008f0eff */
[----:B------:R-:W-:Y:S01]  /*3270*/  LEA.HI.X.SX32 R17, R17, R39, 0x1, P4 ;  /* 0x0000002711117211 */ /* 0x000fe200020f0eff */
[----:B------:R3:W-:Y:S01]  /*3280*/  STL [R1+0x16c], R27 ;  /* 0x00016c1b01007387 */ /* 0x0007e20000100800 */
[----:B-----5:R-:W-:-:S03]  /*3290*/  IMAD R4, R41, 0x4, R2 ;  /* 0x0000000429047824 */ /* 0x020fc600078e0202 */
[----:B------:R5:W-:Y:S01]  /*32a0*/  STL [R1+0x158], R15 ;  /* 0x0001580f01007387 */ /* 0x000be20000100800 */
[----:B-1----:R-:W-:-:S03]  /*32b0*/  IMAD.MOV.U32 R28, RZ, RZ, -0x800000 ;  /* 0xff800000ff1c7424 */ /* 0x002fc600078e00ff */
[----:B------:R1:W-:Y:S01]  /*32c0*/  STL [R1+0x160], R16 ;  /* 0x0001601001007387 */ /* 0x0003e20000100800 */
[----:B---3--:R-:W-:-:S03]  /*32d0*/  IADD3 R27, P4, PT, R20, R37, RZ ;  /* 0x00000025141b7210 */ /* 0x008fc60007f9e0ff */
[----:B------:R3:W-:Y:S01]  /*32e0*/  STL [R1+0x168], R17 ;  /* 0x0001681101007387 */ /* 0x0007e20000100800 */
[----:B-----5:R-:W-:Y:S01]  /*32f0*/  IMAD R15, R41, 0x4, R4 ;  /* 0x00000004290f7824 */ /* 0x020fe200078e0204 */
[-C--:B-1----:R-:W-:Y:S02]  /*3300*/  IADD3 R16, P0, PT, R18, R37.reuse, RZ ;  /* 0x0000002512107210 */ /* 0x082fe40007f1e0ff */
[----:B---3--:R-:W-:-:S03]  /*3310*/  IADD3 R17, P1, PT, R19, R37, RZ ;  /* 0x0000002513117210 */ /* 0x008fc60007f3e0ff */
[----:B------:R1:W-:Y:S04]  /*3320*/  STL [R1+0x174], R16 ;  /* 0x0001741001007387 */ /* 0x0003e80000100800 */
[----:B------:R3:W-:Y:S04]  /*3330*/  STL [R1+0x17c], R17 ;  /* 0x00017c1101007387 */ /* 0x0007e80000100800 */
[----:B------:R5:W-:Y:S01]  /*3340*/  STL [R1+0x184], R27 ;  /* 0x0001841b01007387 */ /* 0x000be20000100800 */
[----:B-1----:R-:W-:Y:S01]  /*3350*/  IMAD R16, R41, 0x4, R15 ;  /* 0x0000000429107824 */ /* 0x002fe200078e020f */
[----:B---3--:R-:W-:-:S02]  /*3360*/  LEA.HI.X.SX32 R17, R18, R39, 0x1, P0 ;  /* 0x0000002712117211 */ /* 0x008fc400000f0eff */
[-C--:B------:R-:W-:Y:S02]  /*3370*/  LEA.HI.X.SX32 R18, R19, R39.reuse, 0x1, P1 ;  /* 0x0000002713127211 */ /* 0x080fe400008f0eff */
[----:B------:R-:W-:Y:S01]  /*3380*/  LEA.HI.X.SX32 R19, R20, R39, 0x1, P4 ;  /* 0x0000002714137211 */ /* 0x000fe200020f0eff */
[----:B------:R1:W-:Y:S01]  /*3390*/  STL [R1+0x170], R17 ;  /* 0x0001701101007387 */ /* 0x0003e20000100800 */
[-C--:B------:R-:W-:Y:S01]  /*33a0*/  IADD3 R20, P4, PT, R23, R37.reuse, RZ ;  /* 0x0000002517147210 */ /* 0x080fe20007f9e0ff */
[----:B-----5:R-:W-:Y:S02]  /*33b0*/  IMAD.MOV.U32 R27, RZ, RZ, -0x800000 ;  /* 0xff800000ff1b7424 */ /* 0x020fe400078e00ff */
        /* <DEDUP_REMOVED lines=10> */
[-C--:B------:R-:W-:Y:S02]  /*3460*/  LEA.HI.X.SX32 R21, R23, R39.reuse, 0x1, P4 ;  /* 0x0000002717157211 */ /* 0x080fe400020f0eff */
[----:B-----5:R-:W-:Y:S01]  /*3470*/  LEA.HI.X.SX32 R20, R22, R39, 0x1, P1 ;  /* 0x0000002716147211 */ /* 0x020fe200008f0eff */
        /* <DEDUP_REMOVED lines=13> */
[-C--:B---3--:R-:W-:Y:S02]  /*3550*/  LEA.HI.X.SX32 R22, R25, R39.reuse, 0x1, P4 ;  /* 0x0000002719167211 */ /* 0x088fe400020f0eff */
[----:B------:R-:W-:Y:S02]  /*3560*/  LOP3.LUT R25, R10, 0x20, RZ, 0x3c, !PT ;  /* 0x000000200a197812 */ /* 0x000fe400078e3cff */
[----:B-----5:R-:W-:Y:S01]  /*3570*/  LEA.HI.X.SX32 R21, R0, R39, 0x1, P1 ;  /* 0x0000002700157211 */ /* 0x020fe200008f0eff */
[----:B------:R-:W-:Y:S01]  /*3580*/  IMAD R0, R41, 0x4, R20 ;  /* 0x0000000429007824 */ /* 0x000fe200078e0214 */
[----:B-1----:R-:W-:-:S03]  /*3590*/  IADD3 R23, P1, PT, R26, R37, RZ ;  /* 0x000000251a177210 */ /* 0x002fc60007f3e0ff */
[----:B------:R1:W-:Y:S04]  /*35a0*/  STL [R1+0x1a8], R21 ;  /* 0x0001a81501007387 */ /* 0x0003e80000100800 */
[----:B------:R3:W-:Y:S01]  /*35b0*/  STL [R1+0x1b0], R22 ;  /* 0x0001b01601007387 */ /* 0x0007e20000100800 */
[-C--:B-1----:R-:W-:Y:S02]  /*35c0*/  IADD3 R21, P0, PT, R3, R37.reuse, RZ ;  /* 0x0000002503157210 */ /* 0x082fe40007f1e0ff */
[----:B---3--:R-:W-:-:S03]  /*35d0*/  IADD3 R22, P4, PT, R2, R37, RZ ;  /* 0x0000002502167210 */ /* 0x008fc60007f9e0ff */
[----:B------:R1:W-:Y:S04]  /*35e0*/  STL [R1+0x1bc], R21 ;  /* 0x0001bc1501007387 */ /* 0x0003e80000100800 */
[----:B------:R3:W-:Y:S04]  /*35f0*/  STL [R1+0x1c4], R23 ;  /* 0x0001c41701007387 */ /* 0x0007e80000100800 */
[----:B------:R5:W-:Y:S01]  /*3600*/  STL [R1+0x1cc], R22 ;  /* 0x0001cc1601007387 */ /* 0x000be20000100800 */
[----:B-1----:R-:W-:Y:S01]  /*3610*/  IMAD R21, R41, 0x4, R0 ;  /* 0x0000000429157824 */ /* 0x002fe200078e0200 */
[----:B---3--:R-:W-:-:S02]  /*3620*/  LEA.HI.X.SX32 R23, R3, R39, 0x1, P0 ;  /* 0x0000002703177211 */ /* 0x008fc400000f0eff */
[-C--:B------:R-:W-:Y:S01]  /*3630*/  LEA.HI.X.SX32 R3, R26, R39.reuse, 0x1, P1 ;  /* 0x000000271a037211 */ /* 0x080fe200008f0eff */
[----:B------:R-:W-:Y:S01]  /*3640*/  IMAD.MOV.U32 R26, RZ, RZ, -0x800000 ;  /* 0xff800000ff1a7424 */ /* 0x000fe200078e00ff */
[----:B-----5:R-:W-:Y:S01]  /*3650*/  LEA.HI.X.SX32 R22, R2, R39, 0x1, P4 ;  /* 0x0000002702167211 */ /* 0x020fe200020f0eff */
[----:B------:R1:W-:Y:S01]  /*3660*/  STL [R1+0x1b8], R23 ;  /* 0x0001b81701007387 */ /* 0x0003e20000100800 */
[----:B------:R-:W-:-:S03]  /*3670*/  IMAD R2, R41, 0x4, R21 ;  /* 0x0000000429027824 */ /* 0x000fc600078e0215 */
[----:B------:R3:W-:Y:S04]  /*3680*/  STL [R1+0x1c0], R3 ;  /* 0x0001c00301007387 */ /* 0x0007e80000100800 */
[----:B------:R5:W-:Y:S01]  /*3690*/  STL [R1+0x1c8], R22 ;  /* 0x0001c81601007387 */ /* 0x000be20000100800 */
[CC--:B-1----:R-:W-:Y:S02]  /*36a0*/  IADD3 R23, P1, PT, R15.reuse, R37.reuse, RZ ;  /* 0x000000250f177210 */ /* 0x0c2fe40007f3e0ff */
[----:B---3--:R-:W-:Y:S02]  /*36b0*/  IADD3 R3, P0, PT, R4, R37, RZ ;  /* 0x0000002504037210 */ /* 0x008fe40007f1e0ff */
[----:B------:R-:W-:Y:S02]  /*36c0*/  LEA.HI.X.SX32 R15, R15, R39, 0x1, P1 ;  /* 0x000000270f0f7211 */ /* 0x000fe400008f0eff */
[----:B-----5:R-:W-:Y:S01]  /*36d0*/  IADD3 R22, P4, PT, R16, R37, RZ ;  /* 0x0000002510167210 */ /* 0x020fe20007f9e0ff */
[----:B------:R1:W-:Y:S01]  /*36e0*/  STL [R1+0x1d4], R3 ;  /* 0x0001d40301007387 */ /* 0x0003e20000100800 */
[----:B------:R-:W-:-:S02]  /*36f0*/  LEA.HI.X.SX32 R4, R4, R39, 0x1, P0 ;  /* 0x0000002704047211 */ /* 0x000fc400000f0eff */
[----:B------:R-:W-:Y:S01]  /*3700*/  LEA.HI.X.SX32 R16, R16, R39, 0x1, P4 ;  /* 0x0000002710107211 */ /* 0x000fe200020f0eff */
[----:B------:R-:W-:Y:S04]  /*3710*/  STL [R1+0x1dc], R23 ;  /* 0x0001dc1701007387 */ /* 0x000fe80000100800 */
[----:B------:R3:W-:Y:S01]  /*3720*/  STL [R1+0x1e4], R22 ;  /* 0x0001e41601007387 */ /* 0x0007e20000100800 */
[----:B-1----:R-:W-:-:S03]  /*3730*/  IMAD R3, R41, 0x4, R2 ;  /* 0x0000000429037824 */ /* 0x002fc600078e0202 */
[----:B------:R1:W-:Y:S04]  /*3740*/  STL [R1+0x1d0], R4 ;  /* 0x0001d00401007387 */ /* 0x0003e80000100800 */
[----:B------:R5:W-:Y:S01]  /*3750*/  STL [R1+0x1d8], R15 ;  /* 0x0001d80f01007387 */ /* 0x000be20000100800 */
[----:B---3--:R-:W-:-:S03]  /*3760*/  IADD3 R22, P4, PT, R19, R37, RZ ;  /* 0x0000002513167210 */ /* 0x008fc60007f9e0ff */
[----:B------:R3:W-:Y:S01]  /*3770*/  STL [R1+0x1e0], R16 ;  /* 0x0001e01001007387 */ /* 0x0007e20000100800 */
[----:B-1----:R-:W-:Y:S01]  /*3780*/  IMAD R4, R41, 0x4, R3 ;  /* 0x0000000429047824 */ /* 0x002fe200078e0203 */
[-C--:B-----5:R-:W-:Y:S02]  /*3790*/  IADD3 R15, P0, PT, R17, R37.reuse, RZ ;  /* 0x00000025110f7210 */ /* 0x0a0fe40007f1e0ff */
        /* <DEDUP_REMOVED lines=9> */
[----:B------:R-:W-:Y:S02]  /*3830*/  IADD3 R19, P1, PT, R0, R37, RZ ;  /* 0x0000002500137210 */ /* 0x000fe40007f3e0ff */
[----:B-----5:R-:W-:Y:S01]  /*3840*/  IADD3.X R22, PT, PT, R14, UR14, RZ, P2, !PT ;  /* 0x0000000e0e167c10 */ /* 0x020fe200097fe4ff */
[----:B------:R3:W-:Y:S01]  /*3850*/  STL [R1+0x1f0], R17 ;  /* 0x0001f01101007387 */ /* 0x0007e20000100800 */
[----:B------:R-:W-:-:S03]  /*3860*/  IADD3 R159, P2, PT, R12, UR43, RZ ;  /* 0x0000002b0c9f7c10 */ /* 0x000fc6000ff5e0ff */
[----:B------:R5:W-:Y:S01]  /*3870*/  STL [R1+0x1f8], R18 ;  /* 0x0001f81201007387 */ /* 0x000be20000100800 */
[----:B------:R-:W-:Y:S01]  /*3880*/  IADD3.X R158, PT, PT, R14, UR52, RZ, P2, !PT ;  /* 0x000000340e9e7c10 */ /* 0x000fe200097fe4ff */
[----:B-1----:R-:W-:Y:S01]  /*3890*/  IMAD R16, R41, 0x4, R15 ;  /* 0x0000000429107824 */ /* 0x002fe200078e020f */
[----:B------:R-:W-:Y:S02]  /*38a0*/  IADD3 R171, P2, PT, R12, UR40, RZ ;  /* 0x000000280cab7c10 */ /* 0x000fe4000ff5e0ff */
[-C--:B---3--:R-:W-:Y:S02]  /*38b0*/  IADD3 R17, P0, PT, R20, R37.reuse, RZ ;  /* 0x0000002514117210 */ /* 0x088fe40007f1e0ff */
[----:B------:R-:W-:Y:S02]  /*38c0*/  IADD3.X R170, PT, PT, R14, UR55, RZ, P2, !PT ;  /* 0x000000370eaa7c10 */ /* 0x000fe400097fe4ff */
[----:B-----5:R-:W-:Y:S01]  /*38d0*/  IADD3 R18, P4, PT, R21, R37, RZ ;  /* 0x0000002515127210 */ /* 0x020fe20007f9e0ff */
[----:B------:R1:W-:Y:S01]  /*38e0*/  STL [R1+0x204], R17 ;  /* 0x0002041101007387 */ /* 0x0003e20000100800 */
[----:B------:R-:W-:-:S02]  /*38f0*/  LEA.HI.X.SX32 R20, R20, R39, 0x1, P0 ;  /* 0x0000002714147211 */ /* 0x000fc400000f0eff */
[----:B------:R-:W-:Y:S01]  /*3900*/  IADD3 R183, P2, PT, R12, UR37, RZ ;  /* 0x000000250cb77c10 */ /* 0x000fe2000ff5e0ff */
[----:B------:R3:W-:Y:S03]  /*3910*/  STL [R1+0x20c], R19 ;  /* 0x00020c1301007387 */ /* 0x0007e60000100800 */
[----:B------:R-:W-:Y:S01]  /*3920*/  IADD3.X R182, PT, PT, R14, UR58, RZ, P2, !PT ;  /* 0x0000003a0eb67c10 */ /* 0x000fe200097fe4ff */
[----:B------:R5:W-:Y:S01]  /*3930*/  STL [R1+0x214], R18 ;  /* 0x0002141201007387 */ /* 0x000be20000100800 */
[----:B------:R-:W-:Y:S01]  /*3940*/  IADD3 R195, P2, PT, R12, UR34, RZ ;  /* 0x000000220cc37c10 */ /* 0x000fe2000ff5e0ff */
[----:B-1----:R-:W-:Y:S02]  /*3950*/  IMAD R17, R41, 0x4, R16 ;  /* 0x0000000429117824 */ /* 0x002fe400078e0210 */
[----:B------:R1:W-:Y:S01]  /*3960*/  STL [R1+0x200], R20 ;  /* 0x0002001401007387 */ /* 0x0003e20000100800 */
[----:B------:R-:W-:-:S02]  /*3970*/  IADD3.X R194, PT, PT, R14, UR61, RZ, P2, !PT ;  /* 0x0000003d0ec27c10 */ /* 0x000fc400097fe4ff */
[-C--:B---3--:R-:W-:Y:S02]  /*3980*/  LEA.HI.X.SX32 R19, R21, R39.reuse, 0x1, P4 ;  /* 0x0000002715137211 */ /* 0x088fe400020f0eff */
[----:B------:R-:W-:Y:S02]  /*3990*/  IADD3 R209, P2, PT, R12, UR31, RZ ;  /* 0x0000001f0cd17c10 */ /* 0x000fe4000ff5e0ff */
[----:B-----5:R-:W-:Y:S01]  /*39a0*/  LEA.HI.X.SX32 R18, R0, R39, 0x1, P1 ;  /* 0x0000002700127211 */ /* 0x020fe200008f0eff */
[----:B------:R-:W-:Y:S01]  /*39b0*/  IMAD R0, R41, 0x4, R17 ;  /* 0x0000000429007824 */ /* 0x000fe200078e0211 */
[----:B------:R-:W-:Y:S02]  /*39c0*/  IADD3.X R207, PT, PT, R14, UR64, RZ, P2, !PT ;  /* 0x000000400ecf7c10 */ /* 0x000fe400097fe4ff */
[----:B-1----:R-:W-:Y:S01]  /*39d0*/  IADD3 R20, P1, PT, R3, R37, RZ ;  /* 0x0000002503147210 */ /* 0x002fe20007f3e0ff */
[----:B------:R1:W-:Y:S01]  /*39e0*/  STL [R1+0x208], R18 ;  /* 0x0002081201007387 */ /* 0x0003e20000100800 */
[----:B------:R-:W-:-:S02]  /*39f0*/  IADD3 R235, P2, PT, R12, UR28, RZ ;  /* 0x0000001c0ceb7c10 */ /* 0x000fc4000ff5e0ff */
[----:B------:R-:W-:Y:S01]  /*3a00*/  LEA.HI.X.SX32 R3, R3, R39, 0x1, P1 ;  /* 0x0000002703037211 */ /* 0x000fe200008f0eff */
[----:B------:R3:W-:Y:S01]  /*3a10*/  STL [R1+0x210], R19 ;  /* 0x0002101301007387 */ /* 0x0007e20000100800 */
[----:B------:R-:W-:Y:S02]  /*3a20*/  IADD3.X R233, PT, PT, R14, UR67, RZ, P2, !PT ;  /* 0x000000430ee97c10 */ /* 0x000fe400097fe4ff */
[-C--:B-1----:R-:W-:Y:S02]  /*3a30*/  IADD3 R18, P0, PT, R2, R37.reuse, RZ ;  /* 0x0000002502127210 */ /* 0x082fe40007f1e0ff */
[----:B---3--:R-:W-:-:S03]  /*3a40*/  IADD3 R19, P4, PT, R4, R37, RZ ;  /* 0x0000002504137210 */ /* 0x008fc60007f9e0ff */
[----:B------:R1:W-:Y:S01]  /*3a50*/  STL [R1+0x21c], R18 ;  /* 0x00021c1201007387 */ /* 0x0003e20000100800 */
[-C--:B------:R-:W-:Y:S02]  /*3a60*/  LEA.HI.X.SX32 R2, R2, R39.reuse, 0x1, P0 ;  /* 0x0000002702027211 */ /* 0x080fe400000f0eff */
        /* <DEDUP_REMOVED lines=13> */
[----:B------:R-:W-:Y:S01]  /*3b40*/  STL [R1+0x244], R19 ;  /* 0x0002441301007387 */ /* 0x000fe20000100800 */
[----:B-1----:R-:W-:Y:S01]  /*3b50*/  IMAD R3, R41, 0x4, R2 ;  /* 0x0000000429037824 */ /* 0x002fe200078e0202 */
[----:B---3--:R-:W-:-:S02]  /*3b60*/  LEA.HI.X.SX32 R4, R15, R39, 0x1, P0 ;  /* 0x000000270f047211 */ /* 0x008fc400000f0eff */
[-C--:B------:R-:W-:Y:S02]  /*3b70*/  LEA.HI.X.SX32 R15, R16, R39.reuse, 0x1, P1 ;  /* 0x00000027100f7211 */ /* 0x080fe400008f0eff */
[----:B------:R-:W-:Y:S01]  /*3b80*/  LEA.HI.X.SX32 R16, R17, R39, 0x1, P4 ;  /* 0x0000002711107211 */ /* 0x000fe200020f0eff */
        /* <DEDUP_REMOVED lines=14> */
[----:B-----5:R-:W-:-:S03]  /*3c70*/  LEA.HI.X.SX32 R16, R2, R39, 0x1, P4 ;  /* 0x0000002702107211 */ /* 0x020fc600020f0eff */
[----:B------:R3:W-:Y:S01]  /*3c80*/  STL [R1+0x250], R17 ;  /* 0x0002501101007387 */ /* 0x0007e20000100800 */
[-C--:B------:R-:W-:Y:S01]  /*3c90*/  IADD3 R2, P0, PT, R3, R37.reuse, RZ ;  /* 0x0000002503027210 */ /* 0x080fe20007f1e0ff */
[----:B-1----:R-:W-:Y:S02]  /*3ca0*/  IMAD R0, R41, 0x4, R15 ;  /* 0x0000000429007824 */ /* 0x002fe400078e020f */
[----:B------:R1:W-:Y:S04]  /*3cb0*/  STL [R1+0x258], R16 ;  /* 0x0002581001007387 */ /* 0x0003e80000100800 */
[----:B------:R5:W-:Y:S01]  /*3cc0*/  STL [R1+0x264], R2 ;  /* 0x0002640201007387 */ /* 0x000be20000100800 */
[-C--:B---3--:R-:W-:Y:S02]  /*3cd0*/  IADD3 R17, P4, PT, R15, R37.reuse, RZ ;  /* 0x000000250f117210 */ /* 0x088fe40007f9e0ff */
[----:B-1----:R-:W-:-:S02]  /*3ce0*/  IADD3 R16, P1, PT, R4, R37, RZ ;  /* 0x0000002504107210 */ /* 0x002fc40007f3e0ff */
[----:B-----5:R-:W-:-:S03]  /*3cf0*/  IADD3 R2, P5, PT, R0, R37, RZ ;  /* 0x0000002500027210 */ /* 0x020fc60007fbe0ff */
[----:B------:R1:W-:Y:S01]  /*3d00*/  STL [R1+0x26c], R16 ;  /* 0x00026c1001007387 */ /* 0x0003e20000100800 */
[----:B------:R-:W-:-:S03]  /*3d10*/  LEA.HI.X.SX32 R0, R0, R39, 0x1, P5 ;  /* 0x0000002700007211 */ /* 0x000fc600028f0eff */
[----:B------:R-:W-:Y:S01]  /*3d20*/  STL [R1+0x274], R17 ;  /* 0x0002741101007387 */ /* 0x000fe20000100800 */
[----:B------:R-:W-:-:S03]  /*3d30*/  IADD3 RZ, P5, PT, R12, UR20, RZ ;  /* 0x000000140cff7c10 */ /* 0x000fc6000ffbe0ff */
[----:B------:R3:W-:Y:S01]  /*3d40*/  STL [R1+0x27c], R2 ;  /* 0x00027c0201007387 */ /* 0x0007e20000100800 */
[-C--:B-1----:R-:W-:Y:S02]  /*3d50*/  LEA.HI.X.SX32 R16, R3, R39.reuse, 0x1, P0 ;  /* 0x0000002703107211 */ /* 0x082fe400000f0eff */
[-C--:B------:R-:W-:Y:S02]  /*3d60*/  LEA.HI.X.SX32 R3, R4, R39.reuse, 0x1, P1 ;  /* 0x0000002704037211 */ /* 0x080fe400008f0eff */
[----:B------:R-:W-:Y:S01]  /*3d70*/  IADD3 RZ, P1, PT, R11, UR9, RZ ;  /* 0x000000090bff7c10 */ /* 0x000fe2000ff3e0ff */
[----:B------:R1:W-:Y:S01]  /*3d80*/  STL [R1+0x260], R16 ;  /* 0x0002601001007387 */ /* 0x0003e20000100800 */
[----:B------:R-:W-:Y:S01]  /*3d90*/  IADD3 RZ, P0, PT, R12, UR9, RZ ;  /* 0x000000090cff7c10 */ /* 0x000fe2000ff1e0ff */
[----:B------:R-:W-:Y:S01]  /*3da0*/  USHF.R.S32.HI UR9, URZ, 0x1f, UR20 ;  /* 0x0000001fff097899 */ /* 0x000fe20008011414 */
[----:B---3--:R-:W-:Y:S01]  /*3db0*/  LEA.HI.X.SX32 R2, R15, R39, 0x1, P4 ;  /* 0x000000270f027211 */ /* 0x008fe200020f0eff */
[----:B------:R-:W-:Y:S01]  /*3dc0*/  STL [R1+0x268], R3 ;  /* 0x0002680301007387 */ /* 0x000fe20000100800 */
[----:B------:R-:W-:-:S02]  /*3dd0*/  IADD3 RZ, P4, PT, R11, UR21, RZ ;  /* 0x000000150bff7c10 */ /* 0x000fc4000ff9e0ff */
[C---:B------:R-:W-:Y:S01]  /*3de0*/  IADD3.X R15, PT, PT, R13.reuse, UR46, RZ, P1, !PT ;  /* 0x0000002e0d0f7c10 */ /* 0x040fe20008ffe4ff */
[----:B------:R-:W-:Y:S01]  /*3df0*/  STL [R1+0x270], R2 ;  /* 0x0002700201007387 */ /* 0x000fe20000100800 */
[----:B------:R-:W-:Y:S02]  /*3e00*/  IADD3.X R21, PT, PT, R13, UR14, RZ, P4, !PT ;  /* 0x0000000e0d157c10 */ /* 0x000fe4000a7fe4ff */
[C---:B------:R-:W-:Y:S01]  /*3e10*/  IADD3 R157, P4, PT, R11.reuse, UR43, RZ ;  /* 0x0000002b0b9d7c10 */ /* 0x040fe2000ff9e0ff */
[----:B------:R3:W-:Y:S01]  /*3e20*/  STL [R1+0x278], R0 ;  /* 0x0002780001007387 */ /* 0x0007e20000100800 */
[----:B-1----:R-:W-:Y:S02]  /*3e30*/  IADD3 R16, P1, PT, R11, UR45, RZ ;  /* 0x0000002d0b107c10 */ /* 0x002fe4000ff3e0ff */
[----:B------:R-:W-:Y:S02]  /*3e40*/  IADD3.X R156, PT, PT, R13, UR52, RZ, P4, !PT ;  /* 0x000000340d9c7c10 */ /* 0x000fe4000a7fe4ff */
[----:B------:R-:W-:-:S02]  /*3e50*/  IADD3.X R17, PT, PT, R14, UR46, RZ, P0, !PT ;  /* 0x0000002e0e117c10 */ /* 0x000fc400087fe4ff */
[----:B------:R-:W-:Y:S02]  /*3e60*/  IADD3.X R23, PT, PT, R13, UR50, RZ, P1, !PT ;  /* 0x000000320d177c10 */ /* 0x000fe40008ffe4ff */
[----:B------:R-:W-:Y:S02]  /*3e70*/  IADD3 R169, P4, PT, R11, UR40, RZ ;  /* 0x000000280ba97c10 */ /* 0x000fe4000ff9e0ff */
[----:B------:R-:W-:Y:S02]  /*3e80*/  IADD3 R18, P0, PT, R12, UR45, RZ ;  /* 0x0000002d0c127c10 */ /* 0x000fe4000ff1e0ff */
[----:B------:R-:W-:Y:S02]  /*3e90*/  IADD3.X R19, PT, PT, R13, UR9, RZ, P3, !PT ;  /* 0x000000090d137c10 */ /* 0x000fe40009ffe4ff */
[C---:B------:R-:W-:Y:S02]  /*3ea0*/  IADD3 R161, P1, PT, R11.reuse, UR42, RZ ;  /* 0x0000002a0ba17c10 */ /* 0x040fe4000ff3e0ff */
[----:B------:R-:W-:-:S02]  /*3eb0*/  IADD3 R153, P3, PT, R11, UR44, RZ ;  /* 0x0000002c0b997c10 */ /* 0x000fc4000ff7e0ff */
[C---:B------:R-:W-:Y:S02]  /*3ec0*/  IADD3.X R168, PT, PT, R13.reuse, UR55, RZ, P4, !PT ;  /* 0x000000370da87c10 */ /* 0x040fe4000a7fe4ff */
[C---:B------:R-:W-:Y:S02]  /*3ed0*/  IADD3.X R20, PT, PT, R14.reuse, UR9, RZ, P5, !PT ;  /* 0x000000090e147c10 */ /* 0x040fe4000affe4ff */
[----:B------:R-:W-:Y:S02]  /*3ee0*/  IADD3.X R24, PT, PT, R14, UR50, RZ, P0, !PT ;  /* 0x000000320e187c10 */ /* 0x000fe400087fe4ff */
[----:B------:R-:W-:Y:S02]  /*3ef0*/  IADD3.X R160, PT, PT, R13, UR53, RZ, P1, !PT ;  /* 0x000000350da07c10 */ /* 0x000fe40008ffe4ff */
[----:B------:R-:W-:Y:S02]  /*3f00*/  IADD3 R181, P4, PT, R11, UR37, RZ ;  /* 0x000000250bb57c10 */ /* 0x000fe4000ff9e0ff */
[----:B------:R-:W-:-:S02]  /*3f10*/  IADD3 R155, P5, PT, R12, UR44, RZ ;  /* 0x0000002c0c9b7c10 */ /* 0x000fc4000ffbe0ff */
[----:B------:R-:W-:Y:S02]  /*3f20*/  IADD3 R163, P0, PT, R12, UR42, RZ ;  /* 0x0000002a0ca37c10 */ /* 0x000fe4000ff1e0ff */
[----:B------:R-:W-:Y:S02]  /*3f30*/  IADD3.X R152, PT, PT, R13, UR51, RZ, P3, !PT ;  /* 0x000000330d987c10 */ /* 0x000fe40009ffe4ff */
[C---:B------:R-:W-:Y:S02]  /*3f40*/  IADD3 R173, P1, PT, R11.reuse, UR39, RZ ;  /* 0x000000270bad7c10 */ /* 0x040fe4000ff3e0ff */
[----:B------:R-:W-:Y:S02]  /*3f50*/  IADD3 R165, P3, PT, R11, UR41, RZ ;  /* 0x000000290ba57c10 */ /* 0x000fe4000ff7e0ff */
[----:B------:R-:W-:Y:S02]  /*3f60*/  IADD3.X R180, PT, PT, R13, UR58, RZ, P4, !PT ;  /* 0x0000003a0db47c10 */ /* 0x000fe4000a7fe4ff */
[----:B------:R-:W-:-:S02]  /*3f70*/  IADD3.X R154, PT, PT, R14, UR51, RZ, P5, !PT ;  /* 0x000000330e9a7c10 */ /* 0x000fc4000affe4ff */
[----:B------:R-:W-:Y:S02]  /*3f80*/  IADD3.X R162, PT, PT, R14, UR53, RZ, P0, !PT ;  /* 0x000000350ea27c10 */ /* 0x000fe400087fe4ff */
[----:B------:R-:W-:Y:S02]  /*3f90*/  IADD3.X R172, PT, PT, R13, UR56, RZ, P1, !PT ;  /* 0x000000380dac7c10 */ /* 0x000fe40008ffe4ff */
[----:B------:R-:W-:Y:S02]  /*3fa0*/  IADD3 R193, P4, PT, R11, UR34, RZ ;  /* 0x000000220bc17c10 */ /* 0x000fe4000ff9e0ff */
[C---:B------:R-:W-:Y:S02]  /*3fb0*/  IADD3 R167, P5, PT, R12.reuse, UR41, RZ ;  /* 0x000000290ca77c10 */ /* 0x040fe4000ffbe0ff */
[----:B------:R-:W-:Y:S02]  /*3fc0*/  IADD3 R175, P0, PT, R12, UR39, RZ ;  /* 0x000000270caf7c10 */ /* 0x000fe4000ff1e0ff */
[----:B------:R-:W-:-:S02]  /*3fd0*/  IADD3.X R164, PT, PT, R13, UR54, RZ, P3, !PT ;  /* 0x000000360da47c10 */ /* 0x000fc40009ffe4ff */
[C---:B------:R-:W-:Y:S02]  /*3fe0*/  IADD3 R185, P1, PT, R11.reuse, UR36, RZ ;  /* 0x000000240bb97c10 */ /* 0x040fe4000ff3e0ff */
[----:B------:R-:W-:Y:S02]  /*3ff0*/  IADD3 R177, P3, PT, R11, UR38, RZ ;  /* 0x000000260bb17c10 */ /* 0x000fe4000ff7e0ff */
[C---:B------:R-:W-:Y:S02]  /*4000*/  IADD3.X R192, PT, PT, R13.reuse, UR61, RZ, P4, !PT ;  /* 0x0000003d0dc07c10 */ /* 0x040fe4000a7fe4ff */
[C---:B------:R-:W-:Y:S02]  /*4010*/  IADD3.X R166, PT, PT, R14.reuse, UR54, RZ, P5, !PT ;  /* 0x000000360ea67c10 */ /* 0x040fe4000affe4ff */
[----:B------:R-:W-:Y:S02]  /*4020*/  IADD3.X R174, PT, PT, R14, UR56, RZ, P0, !PT ;  /* 0x000000380eae7c10 */ /* 0x000fe400087fe4ff */
[----:B------:R-:W-:-:S02]  /*4030*/  IADD3.X R184, PT, PT, R13, UR59, RZ, P1, !PT ;  /* 0x0000003b0db87c10 */ /* 0x000fc40008ffe4ff */
[----:B------:R-:W-:Y:S02]  /*4040*/  IADD3 R205, P4, PT, R11, UR31, RZ ;  /* 0x0000001f0bcd7c10 */ /* 0x000fe4000ff9e0ff */
[C---:B------:R-:W-:Y:S02]  /*4050*/  IADD3 R179, P5, PT, R12.reuse, UR38, RZ ;  /* 0x000000260cb37c10 */ /* 0x040fe4000ffbe0ff */
        /* <DEDUP_REMOVED lines=18> */
[----:B---3--:R-:W-:Y:S02]  /*4180*/  IADD3 R0, P4, PT, R11, UR25, RZ ;  /* 0x000000190b007c10 */ /* 0x008fe4000ff9e0ff */
[C---:B------:R-:W-:Y:S02]  /*4190*/  IADD3 R203, P5, PT, R12.reuse, UR32, RZ ;  /* 0x000000200ccb7c10 */ /* 0x040fe4000ffbe0ff */
[----:B------:R-:W-:Y:S01]  /*41a0*/  IADD3 R217, P0, PT, R12, UR30, RZ ;  /* 0x0000001e0cd97c10 */ /* 0x000fe2000ff1e0ff */
[----:B------:R1:W-:Y:S01]  /*41b0*/  STL [R1+0x4], R0 ;  /* 0x0000040001007387 */ /* 0x0003e20000100800 */
[----:B------:R-:W-:-:S02]  /*41c0*/  IADD3.X R200, PT, PT, R13, UR63, RZ, P3, !PT ;  /* 0x0000003f0dc87c10 */ /* 0x000fc40009ffe4ff */
[C---:B------:R-:W-:Y:S02]  /*41d0*/  IADD3 R239, P1, PT, R11.reuse, UR27, RZ ;  /* 0x0000001b0bef7c10 */ /* 0x040fe4000ff3e0ff */
[----:B------:R-:W-:Y:S02]  /*41e0*/  IADD3 R221, P3, PT, R11, UR29, RZ ;  /* 0x0000001d0bdd7c10 */ /* 0x000fe4000ff7e0ff */
[C---:B------:R-:W-:Y:S02]  /*41f0*/  IADD3.X R202, PT, PT, R14.reuse, UR63, RZ, P5, !PT ;  /* 0x0000003f0eca7c10 */ /* 0x040fe4000affe4ff */
[----:B------:R-:W-:Y:S02]  /*4200*/  IADD3.X R215, PT, PT, R14, UR65, RZ, P0, !PT ;  /* 0x000000410ed77c10 */ /* 0x000fe400087fe4ff */
[----:B------:R-:W-:Y:S02]  /*4210*/  IADD3 R2, P2, PT, R12, UR25, RZ ;  /* 0x000000190c027c10 */ /* 0x000fe4000ff5e0ff */
[----:B------:R-:W-:-:S02]  /*4220*/  IADD3.X R237, PT, PT, R13, UR68, RZ, P1, !PT ;  /* 0x000000440ded7c10 */ /* 0x000fc40008ffe4ff */
[C---:B------:R-:W-:Y:S01]  /*4230*/  IADD3 R225, P5, PT, R12.reuse, UR29, RZ ;  /* 0x0000001d0ce17c10 */ /* 0x040fe2000ffbe0ff */
[----:B------:R3:W-:Y:S01]  /*4240*/  STL [R1+0xc], R2 ;  /* 0x00000c0201007387 */ /* 0x0007e20000100800 */
[----:B------:R-:W-:Y:S02]  /*4250*/  IADD3 R243, P0, PT, R12, UR27, RZ ;  /* 0x0000001b0cf37c10 */ /* 0x000fe4000ff1e0ff */
[----:B------:R-:W-:Y:S02]  /*4260*/  IADD3.X R219, PT, PT, R13, UR66, RZ, P3, !PT ;  /* 0x000000420ddb7c10 */ /* 0x000fe40009ffe4ff */
[C---:B-1----:R-:W-:Y:S02]  /*4270*/  IADD3 R0, P1, PT, R11.reuse, UR24, RZ ;  /* 0x000000180b007c10 */ /* 0x042fe4000ff3e0ff */
[----:B------:R-:W-:Y:S02]  /*4280*/  IADD3 R247, P3, PT, R11, UR26, RZ ;  /* 0x0000001a0bf77c10 */ /* 0x000fe4000ff7e0ff */
[C---:B------:R-:W-:Y:S01]  /*4290*/  IADD3.X R223, PT, PT, R14.reuse, UR66, RZ, P5, !PT ;  /* 0x000000420edf7c10 */ /* 0x040fe2000affe4ff */
[----:B------:R1:W-:Y:S01]  /*42a0*/  STL [R1+0x14], R0 ;  /* 0x0000140001007387 */ /* 0x0003e20000100800 */
[----:B------:R-:W-:-:S02]  /*42b0*/  IADD3.X R241, PT, PT, R14, UR68, RZ, P0, !PT ;  /* 0x000000440ef17c10 */ /* 0x000fc400087fe4ff */
[C---:B------:R-:W-:Y:S02]  /*42c0*/  IADD3 R251, P5, PT, R12.reuse, UR26, RZ ;  /* 0x0000001a0cfb7c10 */ /* 0x040fe4000ffbe0ff */
[----:B---3--:R-:W-:Y:S02]  /*42d0*/  IADD3 R2, P0, PT, R12, UR24, RZ ;  /* 0x000000180c027c10 */ /* 0x008fe4000ff1e0ff */
[----:B------:R-:W-:Y:S02]  /*42e0*/  IADD3.X R245, PT, PT, R13, UR69, RZ, P3, !PT ;  /* 0x000000450df57c10 */ /* 0x000fe40009ffe4ff */
[----:B------:R-:W-:Y:S01]  /*42f0*/  IADD3.X R249, PT, PT, R14, UR69, RZ, P5, !PT ;  /* 0x000000450ef97c10 */ /* 0x000fe2000affe4ff */
[----:B------:R3:W-:Y:S01]  /*4300*/  STL [R1+0x1c], R2 ;  /* 0x00001c0201007387 */ /* 0x0007e20000100800 */
[----:B-1----:R-:W-:Y:S02]  /*4310*/  IADD3 R0, P3, PT, R11, UR23, RZ ;  /* 0x000000170b007c10 */ /* 0x002fe4000ff7e0ff */
[----:B------:R-:W-:-:S03]  /*4320*/  IADD3 R3, P5, PT, R12, UR23, RZ ;  /* 0x000000170c037c10 */ /* 0x000fc6000ffbe0ff */
[----:B------:R1:W-:Y:S01]  /*4330*/  STL [R1+0x24], R0 ;  /* 0x0000240001007387 */ /* 0x0003e20000100800 */
[----:B---3--:R-:W-:-:S03]  /*4340*/  IADD3.X R2, PT, PT, R13, UR70, RZ, P4, !PT ;  /* 0x000000460d027c10 */ /* 0x008fc6000a7fe4ff */
[----:B------:R3:W-:Y:S04]  /*4350*/  STL [R1+0x2c], R3 ;  /* 0x00002c0301007387 */ /* 0x0007e80000100800 */
[----:B------:R5:W-:Y:S01]  /*4360*/  STL [R1], R2 ;  /* 0x0000000201007387 */ /* 0x000be20000100800 */
[----:B-1----:R-:W-:Y:S02]  /*4370*/  IADD3 R0, P4, PT, R11, UR22, RZ ;  /* 0x000000160b007c10 */ /* 0x002fe4000ff9e0ff */
[----:B---3--:R-:W-:-:S03]  /*4380*/  IADD3.X R3, PT, PT, R14, UR70, RZ, P2, !PT ;  /* 0x000000460e037c10 */ /* 0x008fc600097fe4ff */
[----:B------:R1:W-:Y:S01]  /*4390*/  STL [R1+0x34], R0 ;  /* 0x0000340001007387 */ /* 0x0003e20000100800 */
[----:B-----5:R-:W-:-:S03]  /*43a0*/  IADD3 R2, P2, PT, R12, UR22, RZ ;  /* 0x000000160c027c10 */ /* 0x020fc6000ff5e0ff */
[----:B------:R3:W-:Y:S04]  /*43b0*/  STL [R1+0x8], R3 ;  /* 0x0000080301007387 */ /* 0x0007e80000100800 */
[----:B------:R5:W-:Y:S01]  /*43c0*/  STL [R1+0x3c], R2 ;  /* 0x00003c0201007387 */ /* 0x000be20000100800 */
[----:B-1----:R-:W-:Y:S02]  /*43d0*/  IADD3.X R0, PT, PT, R13, UR71, RZ, P1, !PT ;  /* 0x000000470d007c10 */ /* 0x002fe40008ffe4ff */
[----:B---3--:R-:W-:-:S03]  /*43e0*/  IADD3 R3, P1, PT, R11, UR11, RZ ;  /* 0x0000000b0b037c10 */ /* 0x008fc6000ff3e0ff */
[----:B------:R1:W-:Y:S01]  /*43f0*/  STL [R1+0x10], R0 ;  /* 0x0000100001007387 */ /* 0x0003e20000100800 */
[----:B-----5:R-:W-:-:S03]  /*4400*/  IADD3.X R2, PT, PT, R14, UR71, RZ, P0, !PT ;  /* 0x000000470e027c10 */ /* 0x020fc600087fe4ff */
[----:B------:R3:W-:Y:S04]  /*4410*/  STL [R1+0x44], R3 ;  /* 0x0000440301007387 */ /* 0x0007e80000100800 */
[----:B------:R5:W-:Y:S01]  /*4420*/  STL [R1+0x18], R2 ;  /* 0x0000180201007387 */ /* 0x000be20000100800 */
        /* <DEDUP_REMOVED lines=27> */
[----:B-----5:R-:W-:-:S03]  /*45e0*/  IADD3.X R2, PT, PT, R14, UR75, RZ, P5, !PT ;  /* 0x0000004b0e027c10 */ /* 0x020fc6000affe4ff */
[----:B------:R3:W-:Y:S04]  /*45f0*/  STL [R1+0x50], R3 ;  /* 0x0000500301007387 */ /* 0x0007e80000100800 */
[----:B------:R5:W-:Y:S01]  /*4600*/  STL [R1+0x58], R2 ;  /* 0x0000580201007387 */ /* 0x000be20000100800 */
[----:B-1----:R-:W-:Y:S02]  /*4610*/  IADD3.X R0, PT, PT, R13, UR76, RZ, P4, !PT ;  /* 0x0000004c0d007c10 */ /* 0x002fe4000a7fe4ff */
[----:B---3--:R-:W-:-:S03]  /*4620*/  IADD3.X R3, PT, PT, R14, UR76, RZ, P2, !PT ;  /* 0x0000004c0e037c10 */ /* 0x008fc600097fe4ff */
[----:B------:R1:W-:Y:S01]  /*4630*/  STL [R1+0x60], R0 ;  /* 0x0000600001007387 */ /* 0x0003e20000100800 */
[----:B-----5:R-:W-:-:S03]  /*4640*/  IADD3.X R2, PT, PT, R13, UR8, RZ, P1, !PT ;  /* 0x000000080d027c10 */ /* 0x020fc60008ffe4ff */
[----:B------:R3:W-:Y:S04]  /*4650*/  STL [R1+0x68], R3 ;  /* 0x0000680301007387 */ /* 0x0007e80000100800 */
[----:B------:R3:W-:Y:S01]  /*4660*/  STL [R1+0x70], R2 ;  /* 0x0000700201007387 */ /* 0x0007e20000100800 */
[----:B-1----:R-:W-:-:S05]  /*4670*/  IADD3.X R0, PT, PT, R14, UR8, RZ, P0, !PT ;  /* 0x000000080e007c10 */ /* 0x002fca00087fe4ff */
[----:B0-2-4-:R3:W-:Y:S02]  /*4680*/  STL [R1+0x78], R0 ;  /* 0x0000780001007387 */ /* 0x0157e40000100800 */
.L_x_1:
[----:B------:R-:W2:Y:S04]  /*4690*/  LDL R142, [R1+0x4] ;  /* 0x00000400018e7983 */ /* 0x000ea80000100800 */
[----:B------:R-:W4:Y:S01]  /*46a0*/  LDL R206, [R1+0xc] ;  /* 0x00000c0001ce7983 */ /* 0x000f220000100800 */
[----:B------:R-:W-:Y:S02]  /*46b0*/  USHF.R.S32.HI UR9, URZ, 0x1f, UR6 ;  /* 0x0000001fff097899 */ /* 0x000fe40008011406 */
[----:B------:R-:W-:Y:S02]  /*46c0*/  IADD3 R30, P0, PT, R11, UR6, RZ ;  /* 0x000000060b1e7c10 */ /* 0x000fe4000ff1e0ff */
[----:B---3--:R-:W-:Y:S01]  /*46d0*/  IADD3 R2, P1, PT, R12, UR6, RZ ;  /* 0x000000060c027c10 */ /* 0x008fe2000ff3e0ff */
[----:B------:R-:W3:Y:S01]  /*46e0*/  LDL R143, [R1] ;  /* 0x00000000018f7983 */ /* 0x000ee20000100800 */
[----:B------:R-:W-:-:S02]  /*46f0*/  IADD3.X R31, PT, PT, R13, UR9, RZ, P0, !PT ;  /* 0x000000090d1f7c10 */ /* 0x000fc400087fe4ff */
[----:B------:R-:W-:Y:S01]  /*4700*/  IADD3 R36, P0, PT, R16, UR6, RZ ;  /* 0x0000000610247c10 */ /* 0x000fe2000ff1e0ff */
[----:B------:R-:W5:Y:S01]  /*4710*/  LDL R210, [R1+0x14] ;  /* 0x0000140001d27983 */ /* 0x000f620000100800 */
[----:B------:R-:W-:Y:S02]  /*4720*/  IADD3.X R3, PT, PT, R14, UR9, RZ, P1, !PT ;  /* 0x000000090e037c10 */ /* 0x000fe40008ffe4ff */
[----:B------:R-:W-:Y:S01]  /*4730*/  IADD3.X R37, PT, PT, R23, UR9, RZ, P0, !PT ;  /* 0x0000000917257c10 */ /* 0x000fe200087fe4ff */
[----:B------:R-:W3:Y:S01]  /*4740*/  LDG.E.U8 R4, desc[UR16][R30.64] ;  /* 0x000000101e047981 */ /* 0x000ee2000c1e1100 */
[----:B------:R-:W-:-:S03]  /*4750*/  IADD3 R38, P1, PT, R18, UR6, RZ ;  /* 0x0000000612267c10 */ /* 0x000fc6000ff3e0ff */
[----:B------:R0:W3:Y:S01]  /*4760*/  LDG.E.U8 R43, desc[UR16][R36.64] ;  /* 0x00000010242b7981 */ /* 0x0000e2000c1e1100 */
[----:B------:R-:W-:-:S03]  /*4770*/  IADD3.X R39, PT, PT, R24, UR9, RZ, P1, !PT ;  /* 0x0000000918277c10 */ /* 0x000fc60008ffe4ff */
[----:B------:R-:W3:Y:S04]  /*4780*/  LDL R144, [R1+0x8] ;  /* 0x0000080001907983 */ /* 0x000ee80000100800 */
[----:B------:R1:W5:Y:S01]  /*4790*/  LDG.E.U8 R31, desc[UR16][R2.64] ;  /* 0x00000010021f7981 */ /* 0x000362000c1e1100 */
[----:B0-----:R-:W-:-:S03]  /*47a0*/  IADD3 R36, P1, PT, R155, UR6, RZ ;  /* 0x000000069b247c10 */ /* 0x001fc6000ff3e0ff */
[----:B------:R0:W5:Y:S04]  /*47b0*/  LDG.E.U8 R42, desc[UR16][R38.64] ;  /* 0x00000010262a7981 */ /* 0x000168000c1e1100 */
[----:B------:R-:W5:Y:S01]  /*47c0*/  LDL R224, [R1+0x1c] ;  /* 0x00001c0001e07983 */ /* 0x000f620000100800 */
[----:B-1----:R-:W-:-:S03]  /*47d0*/  IADD3 R2, P0, PT, R153, UR6, RZ ;  /* 0x0000000699027c10 */ /* 0x002fc6000ff1e0ff */
[----:B------:R-:W5:Y:S01]  /*47e0*/  LDL R145, [R1+0x10] ;  /* 0x0000100001917983 */ /* 0x000f620000100800 */
[----:B------:R-:W-:Y:S02]  /*47f0*/  IADD3.X R3, PT, PT, R152, UR9, RZ, P0, !PT ;  /* 0x0000000998037c10 */ /* 0x000fe400087fe4ff */
[----:B------:R-:W-:Y:S01]  /*4800*/  IADD3.X R37, PT, PT, R154, UR9, RZ, P1, !PT ;  /* 0x000000099a257c10 */ /* 0x000fe20008ffe4ff */
[----:B------:R-:W5:Y:S01]  /*4810*/  LDL R222, [R1+0x24] ;  /* 0x0000240001de7983 */ /* 0x000f620000100800 */
[----:B0-----:R-:W-:-:S03]  /*4820*/  IADD3 R38, P0, PT, R157, UR6, RZ ;  /* 0x000000069d267c10 */ /* 0x001fc6000ff1e0ff */
[----:B------:R0:W5:Y:S01]  /*4830*/  LDG.E.U8 R41, desc[UR16][R2.64] ;  /* 0x0000001002297981 */ /* 0x000162000c1e1100 */
[----:B------:R-:W-:-:S03]  /*4840*/  IADD3.X R39, PT, PT, R156, UR9, RZ, P0, !PT ;  /* 0x000000099c277c10 */ /* 0x000fc600087fe4ff */
[----:B------:R1:W5:Y:S04]  /*4850*/  LDG.E.U8 R40, desc[UR16][R36.64] ;  /* 0x0000001024287981 */ /* 0x000368000c1e1100 */
[----:B------:R-:W5:Y:S01]  /*4860*/  LDG.E.U8 R39, desc[UR16][R38.64] ;  /* 0x0000001026277981 */ /* 0x000f62000c1e1100 */
[----:B0-----:R-:W-:-:S03]  /*4870*/  IADD3 R2, P1, PT, R159, UR6, RZ ;  /* 0x000000069f027c10 */ /* 0x001fc6000ff3e0ff */
[----:B------:R-:W5:Y:S01]  /*4880*/  LDL R146, [R1+0x18] ;  /* 0x0000180001927983 */ /* 0x000f620000100800 */
[----:B-1----:R-:W-:Y:S02]  /*4890*/  IADD3 R36, P0, PT, R161, UR6, RZ ;  /* 0x00000006a1247c10 */ /* 0x002fe4000ff1e0ff */
[----:B------:R-:W-:Y:S01]  /*48a0*/  IADD3.X R3, PT, PT, R158, UR9, RZ, P1, !PT ;  /* 0x000000099e037c10 */ /* 0x000fe20008ffe4ff */
[----:B------:R-:W5:Y:S01]  /*48b0*/  LDL R220, [R1+0x2c] ;  /* 0x00002c0001dc7983 */ /* 0x000f620000100800 */
[----:B------:R-:W-:Y:S02]  /*48c0*/  IADD3 R46, P1, PT, R163, UR6, RZ ;  /* 0x00000006a32e7c10 */ /* 0x000fe4000ff3e0ff */
[----:B------:R-:W-:Y:S01]  /*48d0*/  IADD3.X R37, PT, PT, R160, UR9, RZ, P0, !PT ;  /* 0x00000009a0257c10 */ /* 0x000fe200087fe4ff */
[----:B------:R0:W5:Y:S01]  /*48e0*/  LDG.E.U8 R38, desc[UR16][R2.64] ;  /* 0x0000001002267981 */ /* 0x000162000c1e1100 */
[----:B------:R-:W-:Y:S02]  /*48f0*/  IADD3.X R47, PT, PT, R162, UR9, RZ, P1, !PT ;  /* 0x00000009a22f7c10 */ /* 0x000fe40008ffe4ff */
[----:B------:R-:W-:Y:S01]  /*4900*/  IADD3 R44, P1, PT, R167, UR6, RZ ;  /* 0x00000006a72c7c10 */ /* 0x000fe2000ff3e0ff */
[----:B------:R-:W5:Y:S04]  /*4910*/  LDL R147, [R1+0x20] ;  /* 0x0000200001937983 */ /* 0x000f680000100800 */
[----:B------:R-:W5:Y:S01]  /*4920*/  LDG.E.U8 R37, desc[UR16][R36.64] ;  /* 0x0000001024257981 */ /* 0x000f62000c1e1100 */
[----:B0-----:R-:W-:-:S02]  /*4930*/  IADD3 R2, P0, PT, R165, UR6, RZ ;  /* 0x00000006a5027c10 */ /* 0x001fc4000ff1e0ff */
[----:B------:R-:W-:Y:S01]  /*4940*/  IADD3.X R45, PT, PT, R166, UR9, RZ, P1, !PT ;  /* 0x00000009a62d7c10 */ /* 0x000fe20008ffe4ff */
[----:B------:R-:W5:Y:S01]  /*4950*/  LDL R218, [R1+0x34] ;  /* 0x0000340001da7983 */ /* 0x000f620000100800 */
[----:B------:R-:W-:-:S03]  /*4960*/  IADD3.X R3, PT, PT, R164, UR9, RZ, P0, !PT ;  /* 0x00000009a4037c10 */ /* 0x000fc600087fe4ff */
[----:B------:R-:W5:Y:S01]  /*4970*/  LDL R148, [R1+0x28] ;  /* 0x0000280001947983 */ /* 0x000f620000100800 */
[----:B------:R-:W-:-:S03]  /*4980*/  IADD3 R48, P1, PT, R171, UR6, RZ ;  /* 0x00000006ab307c10 */ /* 0x000fc6000ff3e0ff */
[----:B------:R0:W5:Y:S01]  /*4990*/  LDG.E.U8 R36, desc[UR16][R46.64] ;  /* 0x000000102e247981 */ /* 0x000162000c1e1100 */
[----:B------:R-:W-:-:S03]  /*49a0*/  IADD3.X R49, PT, PT, R170, UR9, RZ, P1, !PT ;  /* 0x00000009aa317c10 */ /* 0x000fc60008ffe4ff */
[----:B------:R1:W5:Y:S04]  /*49b0*/  LDG.E.U8 R0, desc[UR16][R44.64] ;  /* 0x000000102c007981 */ /* 0x000368000c1e1100 */
[----:B------:R-:W5:Y:S01]  /*49c0*/  LDL R216, [R1+0x3c] ;  /* 0x00003c0001d87983 */ /* 0x000f620000100800 */
[----:B0-----:R-:W-:-:S03]  /*49d0*/  IADD3 R46, P0, PT, R169, UR6, RZ ;  /* 0x00000006a92e7c10 */ /* 0x001fc6000ff1e0ff */
[----:B------:R-:W5:Y:S01]  /*49e0*/  LDL R149, [R1+0x30] ;  /* 0x0000300001957983 */ /* 0x000f620000100800 */
[----:B------:R-:W-:Y:S02]  /*49f0*/  IADD3.X R47, PT, PT, R168, UR9, RZ, P0, !PT ;  /* 0x00000009a82f7c10 */ /* 0x000fe400087fe4ff */
[----:B-1----:R-:W-:Y:S01]  /*4a00*/  IADD3 R44, P0, PT, R173, UR6, RZ ;  /* 0x00000006ad2c7c10 */ /* 0x002fe2000ff1e0ff */
[----:B------:R-:W5:Y:S01]  /*4a10*/  LDL R214, [R1+0x44] ;  /* 0x0000440001d67983 */ /* 0x000f620000100800 */
[----:B------:R-:W-:Y:S02]  /*4a20*/  IADD3 R50, P1, PT, R175, UR6, RZ ;  /* 0x00000006af327c10 */ /* 0x000fe4000ff3e0ff */
[----:B------:R-:W-:Y:S01]  /*4a30*/  IADD3.X R45, PT, PT, R172, UR9, RZ, P0, !PT ;  /* 0x00000009ac2d7c10 */ /* 0x000fe200087fe4ff */
[----:B------:R-:W5:Y:S01]  /*4a40*/  LDG.E.U8 R47, desc[UR16][R46.64] ;  /* 0x000000102e2f7981 */ /* 0x000f62000c1e1100 */
[----:B------:R-:W-:Y:S02]  /*4a50*/  IADD3.X R51, PT, PT, R174, UR9, RZ, P1, !PT ;  /* 0x00000009ae337c10 */ /* 0x000fe40008ffe4ff */
[----:B------:R-:W-:Y:S01]  /*4a60*/  IADD3 R54, P0, PT, R177, UR6, RZ ;  /* 0x00000006b1367c10 */ /* 0x000fe2000ff1e0ff */
[----:B------:R-:W5:Y:S03]  /*4a70*/  LDL R150, [R1+0x38] ;  /* 0x0000380001967983 */ /* 0x000f660000100800 */
[----:B------:R-:W-:Y:S01]  /*4a80*/  IADD3.X R55, PT, PT, R176, UR9, RZ, P0, !PT ;  /* 0x00000009b0377c10 */ /* 0x000fe200087fe4ff */
[----:B------:R-:W5:Y:S04]  /*4a90*/  LDG.E.U8 R45, desc[UR16][R44.64] ;  /* 0x000000102c2d7981 */ /* 0x000f68000c1e1100 */
[----:B------:R0:W5:Y:S04]  /*4aa0*/  LDG.E.U8 R46, desc[UR16][R48.64] ;  /* 0x00000010302e7981 */ /* 0x000168000c1e1100 */
[----:B------:R-:W5:Y:S04]  /*4ab0*/  LDG.E.U8 R54, desc[UR16][R54.64] ;  /* 0x0000001036367981 */ /* 0x000f68000c1e1100 */
[----:B------:R1:W5:Y:S01]  /*4ac0*/  LDG.E.U8 R44, desc[UR16][R50.64] ;  /* 0x00000010322c7981 */ /* 0x000362000c1e1100 */
[----:B0-----:R-:W-:-:S03]  /*4ad0*/  IADD3 R48, P1, PT, R179, UR6, RZ ;  /* 0x00000006b3307c10 */ /* 0x001fc6000ff3e0ff */
[----:B------:R-:W5:Y:S01]  /*4ae0*/  LDL R212, [R1+0x4c] ;  /* 0x00004c0001d47983 */ /* 0x000f620000100800 */
[----:B------:R-:W-:Y:S02]  /*4af0*/  IADD3.X R49, PT, PT, R178, UR9, RZ, P1, !PT ;  /* 0x00000009b2317c10 */ /* 0x000fe40008ffe4ff */
[----:B------:R-:W-:Y:S01]  /*4b00*/  IADD3 R52, P1, PT, R183, UR6, RZ ;  /* 0x00000006b7347c10 */ /* 0x000fe2000ff3e0ff */
[----:B------:R-:W5:Y:S01]  /*4b10*/  LDL R151, [R1+0x40] ;  /* 0x0000400001977983 */ /* 0x000f620000100800 */
[----:B-1----:R-:W-:Y:S02]  /*4b20*/  IADD3 R50, P0, PT, R181, UR6, RZ ;  /* 0x00000006b5327c10 */ /* 0x002fe4000ff1e0ff */
[----:B------:R-:W-:Y:S01]  /*4b30*/  IADD3.X R53, PT, PT, R182, UR9, RZ, P1, !PT ;  /* 0x00000009b6357c10 */ /* 0x000fe20008ffe4ff */
[----:B------:R0:W5:Y:S01]  /*4b40*/  LDG.E.U8 R55, desc[UR16][R48.64] ;  /* 0x0000001030377981 */ /* 0x000162000c1e1100 */
[----:B------:R-:W-:-:S03]  /*4b50*/  IADD3.X R51, PT, PT, R180, UR9, RZ, P0, !PT ;  /* 0x00000009b4337c10 */ /* 0x000fc600087fe4ff */
[----:B------:R1:W5:Y:S04]  /*4b60*/  LDG.E.U8 R57, desc[UR16][R52.64] ;  /* 0x0000001034397981 */ /* 0x000368000c1e1100 */
[----:B------:R1:W5:Y:S01]  /*4b70*/  LDG.E.U8 R56, desc[UR16][R50.64] ;  /* 0x0000001032387981 */ /* 0x000362000c1e1100 */
[----:B0-----:R-:W-:-:S03]  /*4b80*/  IADD3 R48, P0, PT, R185, UR6, RZ ;  /* 0x00000006b9307c10 */ /* 0x001fc6000ff1e0ff */
[----:B------:R-:W5:Y:S01]  /*4b90*/  LDL R30, [R1+0x48] ;  /* 0x00004800011e7983 */ /* 0x000f620000100800 */
[----:B------:R-:W-:Y:S02]  /*4ba0*/  IADD3.X R49, PT, PT, R184, UR9, RZ, P0, !PT ;  /* 0x00000009b8317c10 */ /* 0x000fe400087fe4ff */
[----:B-1----:R-:W-:Y:S01]  /*4bb0*/  IADD3 R52, P0, PT, R189, UR6, RZ ;  /* 0x00000006bd347c10 */ /* 0x002fe2000ff1e0ff */
[----:B------:R-:W5:Y:S01]  /*4bc0*/  LDG.E.U8 R3, desc[UR16][R2.64] ;  /* 0x0000001002037981 */ /* 0x000f62000c1e1100 */
[----:B------:R-:W-:Y:S02]  /*4bd0*/  IADD3 R50, P1, PT, R187, UR6, RZ ;  /* 0x00000006bb327c10 */ /* 0x000fe4000ff3e0ff */
        /* <DEDUP_REMOVED lines=9> */
[----:B------:R-:W5:Y:S01]  /*4c70*/  LDL R2, [R1+0x50] ;  /* 0x0000500001027983 */ /* 0x000f620000100800 */
        /* <DEDUP_REMOVED lines=28> */
[----:B0-----:R-:W-:Y:S01]  /*4e40*/  IADD3 R48, P0, PT, R213, UR6, RZ ;  /* 0x00000006d5307c10 */ /* 0x001fe2000ff1e0ff */
[----:B------:R-:W-:Y:S02]  /*4e50*/  USHF.L.U32 UR8, UR10, 0x1, URZ ;  /* 0x000000010a087899 */ /* 0x000fe400080006ff */
[----:B------:R-:W5:Y:S01]  /*4e60*/  LDL R234, [R1+0x1f4] ;  /* 0x0001f40001ea7983 */ /* 0x000f620000100800 */
[----:B------:R-:W-:Y:S02]  /*4e70*/  IADD3.X R49, PT, PT, R211, UR9, RZ, P0, !PT ;  /* 0x00000009d3317c10 */ /* 0x000fe400087fe4ff */
[----:B-1----:R-:W-:Y:S01]  /*4e80*/  IADD3 R52, P0, PT, R221, UR6, RZ ;  /* 0x00000006dd347c10 */ /* 0x002fe2000ff1e0ff */
[----:B------:R-:W5:Y:S01]  /*4e90*/  LDL R232, [R1+0x214] ;  /* 0x0002140001e87983 */ /* 0x000f620000100800 */
[----:B------:R-:W-:-:S02]  /*4ea0*/  IADD3 R50, P1, PT, R217, UR6, RZ ;  /* 0x00000006d9327c10 */ /* 0x000fc4000ff3e0ff */
        /* <DEDUP_REMOVED lines=25> */
[----:B------:R-:W5:Y:S04]  /*5040*/  LDL R246, [R1+0x244] ;  /* 0x0002440001f67983 */ /* 0x000f680000100800 */
[----:B------:R2:W5:Y:S01]  /*5050*/  LDG.E.U8 R141, desc[UR16][R50.64] ;  /* 0x00000010328d7981 */ /* 0x000562000c1e1100 */
[----:B0-----:R-:W-:-:S03]  /*5060*/  IADD3 R48, P1, PT, R251, UR6, RZ ;  /* 0x00000006fb307c10 */ /* 0x001fc6000ff3e0ff */
[----:B------:R-:W5:Y:S01]  /*5070*/  LDL R240, [R1+0x24c] ;  /* 0x00024c0001f07983 */ /* 0x000f620000100800 */
[----:B------:R-:W-:-:S03]  /*5080*/  IADD3.X R49, PT, PT, R249, UR9, RZ, P1, !PT ;  /* 0x00000009f9317c10 */ /* 0x000fc60008ffe4ff */
[----:B------:R-:W5:Y:S01]  /*5090*/  LDL R248, [R1+0x258] ;  /* 0x0002580001f87983 */ /* 0x000f620000100800 */
[----:B--2---:R-:W-:-:S03]  /*50a0*/  IADD3 R50, P0, PT, R142, UR6, RZ ;  /* 0x000000068e327c10 */ /* 0x004fc6000ff1e0ff */
[----:B------:R4:W2:Y:S04]  /*50b0*/  LDG.E.U8 R142, desc[UR16][R52.64] ;  /* 0x00000010348e7981 */ /* 0x0008a8000c1e1100 */
[----:B------:R-:W2:Y:S04]  /*50c0*/  LDL R250, [R1+0x268] ;  /* 0x0002680001fa7983 */ /* 0x000ea80000100800 */
[----:B------:R-:W2:Y:S01]  /*50d0*/  LDL R252, [R1+0x27c] ;  /* 0x00027c0001fc7983 */ /* 0x000ea20000100800 */
[----:B----4-:R-:W-:-:S03]  /*50e0*/  IADD3 R52, P1, PT, R206, UR6, RZ ;  /* 0x00000006ce347c10 */ /* 0x010fc6000ff3e0ff */
[----:B------:R-:W4:Y:S01]  /*50f0*/  LDL R206, [R1+0x54] ;  /* 0x0000540001ce7983 */ /* 0x000f220000100800 */
[----:B---3--:R-:W-:-:S03]  /*5100*/  IADD3.X R51, PT, PT, R143, UR9, RZ, P0, !PT ;  /* 0x000000098f337c10 */ /* 0x008fc600087fe4ff */
[----:B------:R5:W3:Y:S02]  /*5110*/  LDG.E.U8 R143, desc[UR16][R48.64] ;  /* 0x00000010308f7981 */ /* 0x000ae4000c1e1100 */
[----:B-----5:R-:W-:Y:S02]  /*5120*/  IADD3 R48, P0, PT, R210, UR6, RZ ;  /* 0x00000006d2307c10 */ /* 0x020fe4000ff1e0ff */
[----:B------:R-:W5:Y:S01]  /*5130*/  LDL R210, [R1+0x58] ;  /* 0x0000580001d27983 */ /* 0x000f620000100800 */
[----:B------:R-:W-:-:S03]  /*5140*/  IADD3.X R53, PT, PT, R144, UR9, RZ, P1, !PT ;  /* 0x0000000990357c10 */ /* 0x000fc60008ffe4ff */
[----:B------:R0:W2:Y:S01]  /*5150*/  LDG.E.U8 R144, desc[UR16][R50.64] ;  /* 0x0000001032907981 */ /* 0x0000a2000c1e1100 */
[----:B------:R-:W-:-:S03]  /*5160*/  IADD3.X R49, PT, PT, R145, UR9, RZ, P0, !PT ;  /* 0x0000000991317c10 */ /* 0x000fc600087fe4ff */
[----:B------:R1:W2:Y:S01]  /*5170*/  LDG.E.U8 R145, desc[UR16][R52.64] ;  /* 0x0000001034917981 */ /* 0x0002a2000c1e1100 */
[----:B0-----:R-:W-:-:S03]  /*5180*/  IADD3 R50, P1, PT, R224, UR6, RZ ;  /* 0x00000006e0327c10 */ /* 0x001fc6000ff3e0ff */
[----:B------:R-:W2:Y:S01]  /*5190*/  LDL R224, [R1+0x7c] ;  /* 0x00007c0001e07983 */ /* 0x000ea20000100800 */
[----:B-1----:R-:W-:-:S03]  /*51a0*/  IADD3 R52, P0, PT, R222, UR6, RZ ;  /* 0x00000006de347c10 */ /* 0x002fc6000ff1e0ff */
[----:B------:R-:W2:Y:S01]  /*51b0*/  LDL R222, [R1+0x70] ;  /* 0x0000700001de7983 */ /* 0x000ea20000100800 */
[----:B------:R-:W-:-:S03]  /*51c0*/  IADD3.X R51, PT, PT, R146, UR9, RZ, P1, !PT ;  /* 0x0000000992337c10 */ /* 0x000fc60008ffe4ff */
[----:B------:R0:W2:Y:S02]  /*51d0*/  LDG.E.U8 R146, desc[UR16][R48.64] ;  /* 0x0000001030927981 */ /* 0x0000a4000c1e1100 */
[----:B0-----:R-:W-:Y:S02]  /*51e0*/  IADD3 R48, P1, PT, R220, UR6, RZ ;  /* 0x00000006dc307c10 */ /* 0x001fe4000ff3e0ff */
[----:B------:R-:W-:Y:S01]  /*51f0*/  IADD3.X R53, PT, PT, R147, UR9, RZ, P0, !PT ;  /* 0x0000000993357c10 */ /* 0x000fe200087fe4ff */
[----:B------:R-:W2:Y:S04]  /*5200*/  LDL R220, [R1+0x68] ;  /* 0x0000680001dc7983 */ /* 0x000ea80000100800 */
[----:B------:R0:W2:Y:S01]  /*5210*/  LDG.E.U8 R147, desc[UR16][R50.64] ;  /* 0x0000001032937981 */ /* 0x0000a2000c1e1100 */
[----:B------:R-:W-:-:S03]  /*5220*/  IADD3.X R49, PT, PT, R148, UR9, RZ, P1, !PT ;  /* 0x0000000994317c10 */ /* 0x000fc60008ffe4ff */
[----:B------:R1:W2:Y:S01]  /*5230*/  LDG.E.U8 R148, desc[UR16][R52.64] ;  /* 0x0000001034947981 */ /* 0x0002a2000c1e1100 */
[----:B0-----:R-:W-:Y:S02]  /*5240*/  IADD3 R50, P0, PT, R218, UR6, RZ ;  /* 0x00000006da327c10 */ /* 0x001fe4000ff1e0ff */
[----:B-1----:R-:W-:Y:S02]  /*5250*/  IADD3 R52, P1, PT, R216, UR6, RZ ;  /* 0x00000006d8347c10 */ /* 0x002fe4000ff3e0ff */
[----:B------:R-:W-:Y:S02]  /*5260*/  IADD3.X R51, PT, PT, R149, UR9, RZ, P0, !PT ;  /* 0x0000000995337c10 */ /* 0x000fe400087fe4ff */
[----:B------:R0:W2:Y:S02]  /*5270*/  LDG.E.U8 R149, desc[UR16][R48.64] ;  /* 0x0000001030957981 */ /* 0x0000a4000c1e1100 */
[----:B0-----:R-:W-:Y:S02]  /*5280*/  IADD3 R48, P0, PT, R214, UR6, RZ ;  /* 0x00000006d6307c10 */ /* 0x001fe4000ff1e0ff */
[----:B------:R-:W-:-:S02]  /*5290*/  IADD3.X R53, PT, PT, R150, UR9, RZ, P1, !PT ;  /* 0x0000000996357c10 */ /* 0x000fc40008ffe4ff */
[----:B------:R0:W2:Y:S02]  /*52a0*/  LDG.E.U8 R150, desc[UR16][R50.64] ;  /* 0x0000001032967981 */ /* 0x0000a4000c1e1100 */
[----:B0-----:R-:W-:Y:S02]  /*52b0*/  IADD3 R50, P1, PT, R212, UR6, RZ ;  /* 0x00000006d4327c10 */ /* 0x001fe4000ff3e0ff */
[----:B------:R-:W-:Y:S02]  /*52c0*/  IADD3.X R49, PT, PT, R151, UR9, RZ, P0, !PT ;  /* 0x0000000997317c10 */ /* 0x000fe400087fe4ff */
[----:B------:R4:W2:Y:S01]  /*52d0*/  LDG.E.U8 R151, desc[UR16][R52.64] ;  /* 0x0000001034977981 */ /* 0x0008a2000c1e1100 */
[----:B------:R-:W-:Y:S01]  /*52e0*/  IADD3.X R51, PT, PT, R30, UR9, RZ, P1, !PT ;  /* 0x000000091e337c10 */ /* 0x000fe20008ffe4ff */
[----:B------:R-:W-:Y:S01]  /*52f0*/  VIADD R30, R11, UR10 ;  /* 0x0000000a0b1e7c36 */ /* 0x000fe20008000000 */
[----:B----4-:R-:W-:Y:S02]  /*5300*/  IADD3 R52, P0, PT, R206, UR6, RZ ;  /* 0x00000006ce347c10 */ /* 0x010fe4000ff1e0ff */
[----:B------:R0:W4:Y:S02]  /*5310*/  LDG.E.U8 R206, desc[UR16][R48.64] ;  /* 0x0000001030ce7981 */ /* 0x000124000c1e1100 */
[----:B------:R-:W-:-:S02]  /*5320*/  IADD3.X R53, PT, PT, R2, UR9, RZ, P0, !PT ;  /* 0x0000000902357c10 */ /* 0x000fc400087fe4ff */
[----:B0-----:R-:W-:Y:S02]  /*5330*/  IADD3 R48, P1, PT, R208, UR6, RZ ;  /* 0x00000006d0307c10 */ /* 0x001fe4000ff3e0ff */
[----:B------:R0:W3:Y:S02]  /*5340*/  LDG.E.U8 R208, desc[UR16][R50.64] ;  /* 0x0000001032d07981 */ /* 0x0000e4000c1e1100 */
[----:B0-----:R-:W-:Y:S02]  /*5350*/  IADD3 R50, P0, PT, R30, UR6, RZ ;  /* 0x000000061e327c10 */ /* 0x001fe4000ff1e0ff */
[----:B------:R-:W3:Y:S01]  /*5360*/  LDL R30, [R1+0x78] ;  /* 0x00007800011e7983 */ /* 0x000ee20000100800 */
[----:B-----5:R-:W-:Y:S01]  /*5370*/  IADD3.X R49, PT, PT, R210, UR9, RZ, P1, !PT ;  /* 0x00000009d2317c10 */ /* 0x020fe20008ffe4ff */
[----:B------:R-:W-:Y:S01]  /*5380*/  VIADD R2, R12, UR10 ;  /* 0x0000000a0c027c36 */ /* 0x000fe20008000000 */
[----:B------:R-:W-:Y:S01]  /*5390*/  IADD3.X R51, PT, PT, R15, UR9, RZ, P0, !PT ;  /* 0x000000090f337c10 */ /* 0x000fe200087fe4ff */
[----:B------:R0:W5:Y:S04]  /*53a0*/  LDG.E.U8 R210, desc[UR16][R52.64] ;  /* 0x0000001034d27981 */ /* 0x000168000c1e1100 */
[----:B------:R1:W4:Y:S04]  /*53b0*/  LDG.E.U8 R212, desc[UR16][R48.64] ;  /* 0x0000001030d47981 */ /* 0x000328000c1e1100 */
[----:B------:R1:W4:Y:S01]  /*53c0*/  LDG.E.U8 R214, desc[UR16][R50.64] ;  /* 0x0000001032d67981 */ /* 0x000322000c1e1100 */
[----:B0-----:R-:W-:Y:S01]  /*53d0*/  IADD3 R52, P1, PT, R2, UR6, RZ ;  /* 0x0000000602347c10 */ /* 0x001fe2000ff3e0ff */
[----:B-1----:R-:W-:-:S03]  /*53e0*/  VIADD R48, R11, UR8 ;  /* 0x000000080b307c36 */ /* 0x002fc60008000000 */
[----:B------:R-:W-:Y:S01]  /*53f0*/  IADD3.X R53, PT, PT, R17, UR9, RZ, P1, !PT ;  /* 0x0000000911357c10 */ /* 0x000fe20008ffe4ff */
[----:B------:R-:W-:Y:S01]  /*5400*/  VIADD R50, R12, UR8 ;  /* 0x000000080c327c36 */ /* 0x000fe20008000000 */
[----:B------:R-:W-:Y:S01]  /*5410*/  IADD3 R48, P0, PT, R48, UR6, RZ ;  /* 0x0000000630307c10 */ /* 0x000fe2000ff1e0ff */
[----:B------:R-:W-:Y:S02]  /*5420*/  UIMAD UR8, UR10, 0x3, URZ ;  /* 0x000000030a0878a4 */ /* 0x000fe4000f8e02ff */
[----:B------:R-:W4:Y:S01]  /*5430*/  LDG.E.U8 R52, desc[UR16][R52.64] ;  /* 0x0000001034347981 */ /* 0x000f22000c1e1100 */
[----:B------:R-:W-:Y:S02]  /*5440*/  IADD3.X R49, PT, PT, R19, UR9, RZ, P0, !PT ;  /* 0x0000000913317c10 */ /* 0x000fe400087fe4ff */
[----:B------:R-:W-:-:S04]  /*5450*/  IADD3 R50, P1, PT, R50, UR6, RZ ;  /* 0x0000000632327c10 */ /* 0x000fc8000ff3e0ff */
[----:B------:R-:W-:Y:S01]  /*5460*/  IADD3.X R51, PT, PT, R20, UR9, RZ, P1, !PT ;  /* 0x0000000914337c10 */ /* 0x000fe20008ffe4ff */
[----:B------:R0:W4:Y:S04]  /*5470*/  LDG.E.U8 R53, desc[UR16][R48.64] ;  /* 0x0000001030357981 */ /* 0x000128000c1e1100 */
[----:B------:R1:W4:Y:S01]  /*5480*/  LDG.E.U8 R216, desc[UR16][R50.64] ;  /* 0x0000001032d87981 */ /* 0x000322000c1e1100 */
[----:B0-----:R-:W-:Y:S02]  /*5490*/  VIADD R48, R11, UR8 ;  /* 0x000000080b307c36 */ /* 0x001fe40008000000 */
[----:B-1----:R-:W-:-:S03]  /*54a0*/  VIADD R50, R12, UR8 ;  /* 0x000000080c327c36 */ /* 0x002fc60008000000 */
[----:B------:R-:W-:-:S04]  /*54b0*/  IADD3 R48, P0, PT, R48, UR6, RZ ;  /* 0x0000000630307c10 */ /* 0x000fc8000ff1e0ff */
[----:B------:R-:W-:Y:S02]  /*54c0*/  IADD3.X R49, PT, PT, R21, UR9, RZ, P0, !PT ;  /* 0x0000000915317c10 */ /* 0x000fe400087fe4ff */
[----:B------:R-:W-:-:S03]  /*54d0*/  IADD3 R50, P0, PT, R50, UR6, RZ ;  /* 0x0000000632327c10 */ /* 0x000fc6000ff1e0ff */
[----:B------:R0:W4:Y:S01]  /*54e0*/  LDG.E.U8 R218, desc[UR16][R48.64] ;  /* 0x0000001030da7981 */ /* 0x000122000c1e1100 */
[----:B------:R-:W-:-:S05]  /*54f0*/  IADD3.X R51, PT, PT, R22, UR9, RZ, P0, !PT ;  /* 0x0000000916337c10 */ /* 0x000fca00087fe4ff */
[----:B------:R-:W4:Y:S01]  /*5500*/  LDG.E.U8 R50, desc[UR16][R50.64] ;  /* 0x0000001032327981 */ /* 0x000f22000c1e1100 */
[----:B0-----:R-:W-:-:S04]  /*5510*/  IADD3 R48, P0, PT, R231, UR6, RZ ;  /* 0x00000006e7307c10 */ /* 0x001fc8000ff1e0ff */
[----:B------:R-:W-:Y:S01]  /*5520*/  IADD3.X R49, PT, PT, R230, UR9, RZ, P0, !PT ;  /* 0x00000009e6317c10 */ /* 0x000fe200087fe4ff */
[----:B------:R-:W-:Y:S01]  /*5530*/  UMOV UR8, 0x400 ;  /* 0x0000040000087882 */ /* 0x000fe20000000000 */
[----:B------:R-:W4:Y:S04]  /*5540*/  LDL R230, [R1+0x19c] ;  /* 0x00019c0001e67983 */ /* 0x000f280000100800 */
[----:B------:R0:W4:Y:S02]  /*5550*/  LDG.E.U8 R51, desc[UR16][R48.64] ;  /* 0x0000001030337981 */ /* 0x000124000c1e1100 */
[----:B0-----:R-:W-:Y:S02]  /*5560*/  IADD3 R48, P0, PT, R228, UR6, RZ ;  /* 0x00000006e4307c10 */ /* 0x001fe4000ff1e0ff */
[----:B------:R-:W4:Y:S02]  /*5570*/  LDL R228, [R1+0x1ac] ;  /* 0x0001ac0001e47983 */ /* 0x000f240000100800 */
[----:B--2---:R-:W-:-:S05]  /*5580*/  IADD3.X R49, PT, PT, R220, UR9, RZ, P0, !PT ;  /* 0x00000009dc317c10 */ /* 0x004fca00087fe4ff */
[----:B------:R0:W2:Y:S02]  /*5590*/  LDG.E.U8 R220, desc[UR16][R48.64] ;  /* 0x0000001030dc7981 */ /* 0x0000a4000c1e1100 */
[----:B0-----:R-:W-:Y:S02]  /*55a0*/  IADD3 R48, P0, PT, R226, UR6, RZ ;  /* 0x00000006e2307c10 */ /* 0x001fe4000ff1e0ff */
[----:B------:R-:W2:Y:S02]  /*55b0*/  LDL R226, [R1+0x1bc] ;  /* 0x0001bc0001e27983 */ /* 0x000ea40000100800 */
[----:B------:R-:W-:-:S05]  /*55c0*/  IADD3.X R49, PT, PT, R222, UR9, RZ, P0, !PT ;  /* 0x00000009de317c10 */ /* 0x000fca00087fe4ff */
[----:B------:R0:W2:Y:S02]  /*55d0*/  LDG.E.U8 R222, desc[UR16][R48.64] ;  /* 0x0000001030de7981 */ /* 0x0000a4000c1e1100 */
[----:B0-----:R-:W-:-:S04]  /*55e0*/  IADD3 R48, P0, PT, R224, UR6, RZ ;  /* 0x00000006e0307c10 */ /* 0x001fc8000ff1e0ff */
[----:B---3--:R-:W-:-:S05]  /*55f0*/  IADD3.X R49, PT, PT, R30, UR9, RZ, P0, !PT ;  /* 0x000000091e317c10 */ /* 0x008fca00087fe4ff */
[----:B------:R0:W3:Y:S01]  /*5600*/  LDG.E.U8 R48, desc[UR16][R48.64] ;  /* 0x0000001030307981 */ /* 0x0000e2000c1e1100 */
[----:B------:R-:W1:Y:S01]  /*5610*/  S2R R224, SR_TID.X ;  /* 0x0000000000e07919 */ /* 0x000e620000002100 */
[----:B------:R-:W0:Y:S01]  /*5620*/  S2UR UR9, SR_CgaCtaId ;  /* 0x00000000000979c3 */ /* 0x000e220000008800 */
[C---:B-1----:R-:W-:Y:S02]  /*5630*/  LOP3.LUT R231, R224.reuse, 0x60, RZ, 0xc0, !PT ;  /* 0x00000060e0e77812 */ /* 0x042fe400078ec0ff */
[C---:B------:R-:W-:Y:S01]  /*5640*/  LOP3.LUT R2, R224.reuse, 0x7, RZ, 0xc0, !PT ;  /* 0x00000007e0027812 */ /* 0x040fe200078ec0ff */
[----:B0-----:R-:W-:-:S04]  /*5650*/  IMAD.SHL.U32 R49, R224, 0x2, RZ ;  /* 0x00000002e0317824 */ /* 0x001fc800078e00ff */
[----:B------:R-:W-:-:S04]  /*5660*/  IMAD R30, R231, 0x4, R2 ;  /* 0x00000004e71e7824 */ /* 0x000fc800078e0202 */
[----:B------:R-:W-:Y:S01]  /*5670*/  IMAD.SHL.U32 R30, R30, 0x10, RZ ;  /* 0x000000101e1e7824 */ /* 0x000fe200078e00ff */
[----:B------:R-:W-:-:S04]  /*5680*/  ULEA UR8, UR9, UR8, 0x18 ;  /* 0x0000000809087291 */ /* 0x000fc8000f8ec0ff */
[----:B------:R-:W-:-:S05]  /*5690*/  LOP3.LUT R30, R30, 0x30, R49, 0x78, !PT ;  /* 0x000000301e1e7812 */ /* 0x000fca00078e7831 */
[----:B------:R-:W-:Y:S01]  /*56a0*/  IMAD R2, R2, 0x100, R30 ;  /* 0x0000010002027824 */ /* 0x000fe200078e021e */
[----:B------:R-:W-:Y:S01]  /*56b0*/  LOP3.LUT R30, R224, 0x7f, RZ, 0xc0, !PT ;  /* 0x0000007fe01e7812 */ /* 0x000fe200078ec0ff */
[----:B------:R-:W-:Y:S06]  /*56c0*/  BAR.SYNC.DEFER_BLOCKING 0x0 ;  /* 0x0000000000007b1d */ /* 0x000fec0000010000 */
[----:B------:R0:W-:Y:S04]  /*56d0*/  STS.U8 [R30+UR8+0x4880], R0 ;  /* 0x004880001e007988 */ /* 0x0001e80008000008 */
[----:B------:R1:W-:Y:S01]  /*56e0*/  STS.U8 [R30+UR8+0x4800], R3 ;  /* 0x004800031e007988 */ /* 0x0003e20008000008 */
[----:B0-----:R-:W-:-:S03]  /*56f0*/  LOP3.LUT R0, R30, 0x10, RZ, 0x3c, !PT ;  /* 0x000000101e007812 */ /* 0x001fc600078e3cff */
[----:B------:R-:W-:Y:S01]  /*5700*/  STS.U8 [R30+UR8+0x4000], R4 ;  /* 0x004000041e007988 */ /* 0x000fe20008000008 */
[----:B-1----:R-:W-:-:S03]  /*5710*/  LOP3.LUT R3, R30, 0x20, RZ, 0x3c, !PT ;  /* 0x000000201e037812 */ /* 0x002fc600078e3cff */
[----:B------:R-:W-:Y:S04]  /*5720*/  STS.U8 [R30+UR8+0x4080], R31 ;  /* 0x0040801f1e007988 */ /* 0x000fe80008000008 */
[----:B------:R-:W-:Y:S04]  /*5730*/  STS.U8 [R30+UR8+0x5000], R128 ;  /* 0x005000801e007988 */ /* 0x000fe80008000008 */
[----:B------:R-:W-:Y:S04]  /*5740*/  STS.U8 [R30+UR8+0x5080], R129 ;  /* 0x005080811e007988 */ /* 0x000fe80008000008 */
[----:B------:R-:W-:Y:S04]  /*5750*/  STS.U8 [R30+UR8+0x5800], R144 ;  /* 0x005800901e007988 */ /* 0x000fe80008000008 */
[----:B------:R-:W-:Y:S04]  /*5760*/  STS.U8 [R30+UR8+0x5880], R145 ;  /* 0x005880911e007988 */ /* 0x000fe80008000008 */
[----:B----4-:R-:W-:Y:S04]  /*5770*/  STS.U8 [R0+UR8+0x4100], R214 ;  /* 0x004100d600007988 */ /* 0x010fe80008000008 */
[----:B------:R-:W-:Y:S04]  /*5780*/  STS.U8 [R0+UR8+0x4180], R52 ;  /* 0x0041803400007988 */ /* 0x000fe80008000008 */
[----:B------:R-:W-:Y:S04]  /*5790*/  STS.U8 [R0+UR8+0x4900], R47 ;  /* 0x0049002f00007988 */ /* 0x000fe80008000008 */
[----:B------:R-:W-:Y:S04]  /*57a0*/  STS.U8 [R0+UR8+0x4980], R46 ;  /* 0x0049802e00007988 */ /* 0x000fe80008000008 */
[----:B------:R-:W-:Y:S04]  /*57b0*/  STS.U8 [R0+UR8+0x5100], R130 ;  /* 0x0051008200007988 */ /* 0x000fe80008000008 */
[----:B------:R-:W-:Y:S04]  /*57c0*/  STS.U8 [R0+UR8+0x5180], R131 ;  /* 0x0051808300007988 */ /* 0x000fe80008000008 */
[----:B------:R-:W-:Y:S04]  /*57d0*/  STS.U8 [R0+UR8+0x5900], R146 ;  /* 0x0059009200007988 */ /* 0x000fe80008000008 */
[----:B------:R0:W-:Y:S04]  /*57e0*/  STS.U8 [R0+UR8+0x5980], R147 ;  /* 0x0059809300007988 */ /* 0x0001e80008000008 */
[----:B------:R-:W-:Y:S04]  /*57f0*/  STS.U8 [R3+UR8+0x4200], R53 ;  /* 0x0042003503007988 */ /* 0x000fe80008000008 */
[----:B------:R-:W-:Y:S01]  /*5800*/  STS.U8 [R3+UR8+0x4280], R216 ;  /* 0x004280d803007988 */ /* 0x000fe20008000008 */
[----:B0-----:R-:W-:-:S03]  /*5810*/  LOP3.LUT R0, R30, 0x30, RZ, 0x3c, !PT ;  /* 0x000000301e007812 */ /* 0x001fc600078e3cff */
[----:B------:R-:W-:Y:S04]  /*5820*/  STS.U8 [R3+UR8+0x4a00], R45 ;  /* 0x004a002d03007988 */ /* 0x000fe80008000008 */
[----:B------:R-:W-:Y:S04]  /*5830*/  STS.U8 [R3+UR8+0x4a80], R44 ;  /* 0x004a802c03007988 */ /* 0x000fe80008000008 */
[----:B------:R-:W-:Y:S04]  /*5840*/  STS.U8 [R3+UR8+0x5200], R132 ;  /* 0x0052008403007988 */ /* 0x000fe80008000008 */
[----:B------:R-:W-:Y:S04]  /*5850*/  STS.U8 [R3+UR8+0x5280], R133 ;  /* 0x0052808503007988 */ /* 0x000fe80008000008 */
[----:B------:R0:W-:Y:S04]  /*5860*/  STS.U8 [R3+UR8+0x5a00], R148 ;  /* 0x005a009403007988 */ /* 0x0001e80008000008 */
[----:B------:R1:W-:Y:S01]  /*5870*/  STS.U8 [R3+UR8+0x5a80], R149 ;  /* 0x005a809503007988 */ /* 0x0003e20008000008 */
[----:B------:R-:W-:-:S03]  /*5880*/  LOP3.LUT R31, R30, 0x70, RZ, 0x3c, !PT ;  /* 0x000000701e1f7812 */ /* 0x000fc600078e3cff */
[----:B------:R-:W-:Y:S01]  /*5890*/  STS.U8 [R0+UR8+0x4300], R218 ;  /* 0x004300da00007988 */ /* 0x000fe20008000008 */
[----:B------:R-:W-:Y:S01]  /*58a0*/  LOP3.LUT R224, R224, 0x3, RZ, 0xc0, !PT ;  /* 0x00000003e0e07812 */ /* 0x000fe200078ec0ff */
[----:B------:R-:W-:Y:S02]  /*58b0*/  USHF.R.S32.HI UR9, URZ, 0x1f, UR7 ;  /* 0x0000001fff097899 */ /* 0x000fe40008011407 */
[----:B0-----:R-:W4:Y:S01]  /*58c0*/  LDL R148, [R1+0x110] ;  /* 0x0001100001947983 */ /* 0x001f220000100800 */
[----:B-1----:R-:W-:-:S03]  /*58d0*/  LOP3.LUT R3, R30, 0x40, RZ, 0x3c, !PT ;  /* 0x000000401e037812 */ /* 0x002fc600078e3cff */
        /* <DEDUP_REMOVED lines=14> */
[----:B------:R-:W-:Y:S04]  /*59c0*/  STS.U8 [R3+UR8+0x5c00], R206 ;  /* 0x005c00ce03007988 */ /* 0x000fe80008000008 */
[----:B------:R0:W-:Y:S04]  /*59d0*/  STS.U8 [R3+UR8+0x5c80], R208 ;  /* 0x005c80d003007988 */ /* 0x0001e80008000008 */
[----:B------:R-:W-:Y:S04]  /*59e0*/  STS.U8 [R0+UR8+0x4500], R41 ;  /* 0x0045002900007988 */ /* 0x000fe80008000008 */
[----:B------:R-:W4:Y:S01]  /*59f0*/  LDL R149, [R1+0x11c] ;  /* 0x00011c0001957983 */ /* 0x000f220000100800 */
[----:B0-----:R-:W-:-:S03]  /*5a00*/  LOP3.LUT R3, R30, 0x60, RZ, 0x3c, !PT ;  /* 0x000000601e037812 */ /* 0x001fc600078e3cff */
[----:B------:R-:W-:Y:S04]  /*5a10*/  STS.U8 [R0+UR8+0x4580], R40 ;  /* 0x0045802800007988 */ /* 0x000fe80008000008 */
[----:B------:R-:W-:Y:S04]  /*5a20*/  STS.U8 [R0+UR8+0x4d00], R58 ;  /* 0x004d003a00007988 */ /* 0x000fe80008000008 */
[----:B------:R-:W-:Y:S04]  /*5a30*/  STS.U8 [R0+UR8+0x4d80], R59 ;  /* 0x004d803b00007988 */ /* 0x000fe80008000008 */
[----:B------:R-:W-:Y:S04]  /*5a40*/  STS.U8 [R0+UR8+0x5500], R138 ;  /* 0x0055008a00007988 */ /* 0x000fe80008000008 */
[----:B------:R-:W-:Y:S04]  /*5a50*/  STS.U8 [R0+UR8+0x5580], R139 ;  /* 0x0055808b00007988 */ /* 0x000fe80008000008 */
[----:B-----5:R-:W-:Y:S04]  /*5a60*/  STS.U8 [R0+UR8+0x5d00], R210 ;  /* 0x005d00d200007988 */ /* 0x020fe80008000008 */
[----:B------:R0:W-:Y:S04]  /*5a70*/  STS.U8 [R0+UR8+0x5d80], R212 ;  /* 0x005d80d400007988 */ /* 0x0001e80008000008 */
[----:B------:R-:W-:Y:S04]  /*5a80*/  STS.U8 [R3+UR8+0x4600], R39 ;  /* 0x0046002703007988 */ /* 0x000fe80008000008 */
[----:B------:R-:W-:Y:S04]  /*5a90*/  STS.U8 [R3+UR8+0x4680], R38 ;  /* 0x0046802603007988 */ /* 0x000fe80008000008 */
[----:B------:R-:W-:Y:S04]  /*5aa0*/  STS.U8 [R3+UR8+0x4e00], R60 ;  /* 0x004e003c03007988 */ /* 0x000fe80008000008 */
[----:B------:R-:W-:Y:S04]  /*5ab0*/  STS.U8 [R3+UR8+0x4e80], R61 ;  /* 0x004e803d03007988 */ /* 0x000fe80008000008 */
[----:B------:R-:W-:Y:S04]  /*5ac0*/  STS.U8 [R3+UR8+0x5600], R140 ;  /* 0x0056008c03007988 */ /* 0x000fe80008000008 */
[----:B------:R-:W-:Y:S04]  /*5ad0*/  STS.U8 [R3+UR8+0x5680], R141 ;  /* 0x0056808d03007988 */ /* 0x000fe80008000008 */
[----:B------:R-:W-:Y:S04]  /*5ae0*/  STS.U8 [R3+UR8+0x5e00], R51 ;  /* 0x005e003303007988 */ /* 0x000fe80008000008 */
[----:B--2---:R1:W-:Y:S04]  /*5af0*/  STS.U8 [R3+UR8+0x5e80], R220 ;  /* 0x005e80dc03007988 */ /* 0x0043e80008000008 */
[----:B------:R-:W-:Y:S04]  /*5b00*/  STS.U8 [R31+UR8+0x4700], R37 ;  /* 0x004700251f007988 */ /* 0x000fe80008000008 */
[----:B------:R-:W-:Y:S04]  /*5b10*/  STS.U8 [R31+UR8+0x4780], R36 ;  /* 0x004780241f007988 */ /* 0x000fe80008000008 */
[----:B------:R-:W-:Y:S04]  /*5b20*/  STS.U8 [R31+UR8+0x4f00], R62 ;  /* 0x004f003e1f007988 */ /* 0x000fe80008000008 */
[----:B------:R-:W-:Y:S04]  /*5b30*/  STS.U8 [R31+UR8+0x4f80], R63 ;  /* 0x004f803f1f007988 */ /* 0x000fe80008000008 */
[----:B------:R-:W-:Y:S04]  /*5b40*/  STS.U8 [R31+UR8+0x5700], R142 ;  /* 0x0057008e1f007988 */ /* 0x000fe80008000008 */
[----:B------:R-:W-:Y:S04]  /*5b50*/  STS.U8 [R31+UR8+0x5780], R143 ;  /* 0x0057808f1f007988 */ /* 0x000fe80008000008 */
[----:B------:R-:W-:Y:S04]  /*5b60*/  STS.U8 [R31+UR8+0x5f00], R222 ;  /* 0x005f00de1f007988 */ /* 0x000fe80008000008 */
[----:B---3--:R-:W-:Y:S01]  /*5b70*/  STS.U8 [R31+UR8+0x5f80], R48 ;  /* 0x005f80301f007988 */ /* 0x008fe20008000008 */
[----:B------:R-:W-:Y:S01]  /*5b80*/  BAR.SYNC.DEFER_BLOCKING 0x0 ;  /* 0x0000000000007b1d */ /* 0x000fe20000010000 */
[----:B0-----:R-:W-:-:S05]  /*5b90*/  LOP3.LUT R0, R2, 0x40, RZ, 0x3c, !PT ;  /* 0x0000004002007812 */ /* 0x001fca00078e3cff */
[----:B------:R-:W2:Y:S04]  /*5ba0*/  LDL R206, [R1+0x14c] ;  /* 0x00014c0001ce7983 */ /* 0x000ea80000100800 */
[----:B------:R-:W3:Y:S04]  /*5bb0*/  LDL R151, [R1+0x15c] ;  /* 0x00015c0001977983 */ /* 0x000ee80000100800 */
[----:B------:R-:W5:Y:S04]  /*5bc0*/  LDL R150, [R1+0x150] ;  /* 0x0001500001967983 */ /* 0x000f680000100800 */
[----:B-1----:R-:W2:Y:S04]  /*5bd0*/  LDL R220, [R1+0x174] ;  /* 0x0001740001dc7983 */ /* 0x002ea80000100800 */
[----:B------:R-:W0:Y:S04]  /*5be0*/  LDSM.16.M88.4 R56, [R2+UR8+0x4000] ;  /* 0x004000080238783b */ /* 0x000e280008000200 */
[----:B------:R-:W1:Y:S04]  /*5bf0*/  LDSM.16.MT88.4 R140, [R10+UR13] ;  /* 0x0000000d0a8c783b */ /* 0x000e680008004200 */
[----:B------:R-:W1:Y:S04]  /*5c00*/  LDSM.16.MT88.4 R52, [R10+UR13+0x400] ;  /* 0x0004000d0a34783b */ /* 0x000e680008004200 */
[----:B------:R-:W1:Y:S04]  /*5c10*/  LDSM.16.MT88.4 R36, [R25+UR13] ;  /* 0x0000000d1924783b */ /* 0x000e680008004200 */
[----:B------:R-:W1:Y:S04]  /*5c20*/  LDSM.16.MT88.4 R128, [R25+UR13+0x400] ;  /* 0x0004000d1980783b */ /* 0x000e680008004200 */
[----:B------:R-:W1:Y:S04]  /*5c30*/  LDSM.16.MT88.4 R44, [R10+UR13+0x800] ;  /* 0x0008000d0a2c783b */ /* 0x000e680008004200 */
[----:B------:R-:W1:Y:S04]  /*5c40*/  LDSM.16.MT88.4 R48, [R10+UR13+0xc00] ;  /* 0x000c000d0a30783b */ /* 0x000e680008004200 */
[----:B------:R-:W1:Y:S04]  /*5c50*/  LDSM.16.MT88.4 R136, [R25+UR13+0xc00] ;  /* 0x000c000d1988783b */ /* 0x000e680008004200 */
[----:B------:R-:W2:Y:S04]  /*5c60*/  LDL R212, [R1+0x170] ;  /* 0x0001700001d47983 */ /* 0x000ea80000100800 */
[----:B------:R-:W2:Y:S01]  /*5c70*/  LDL R214, [R1+0x18c] ;  /* 0x00018c0001d67983 */ /* 0x000ea20000100800 */
[----:B0-----:R-:W-:-:S03]  /*5c80*/  F2FP.F16.E4M3.UNPACK_B R40, R56 ;  /* 0x00000038ff28723e */ /* 0x001fc600020006ff */
[----:B------:R-:W2:Y:S01]  /*5c90*/  LDL R218, [R1+0x17c] ;  /* 0x00017c0001da7983 */ /* 0x000ea20000100800 */
[----:B------:R-:W-:Y:S01]  /*5ca0*/  F2FP.F16.E4M3.UNPACK_B R41, R57 ;  /* 0x00000039ff29723e */ /* 0x000fe200020006ff */
[----:B-1----:R-:W-:Y:S02]  /*5cb0*/  IMAD.MOV.U32 R132, RZ, RZ, R140 ;  /* 0x000000ffff847224 */ /* 0x002fe400078e008c */
[----:B------:R-:W2:Y:S01]  /*5cc0*/  LDL R216, [R1+0x184] ;  /* 0x0001840001d87983 */ /* 0x000ea20000100800 */
[----:B------:R-:W-:Y:S02]  /*5cd0*/  IMAD.MOV.U32 R133, RZ, RZ, R142 ;  /* 0x000000ffff857224 */ /* 0x000fe400078e008e */
[----:B------:R-:W-:Y:S01]  /*5ce0*/  IMAD.MOV.U32 R134, RZ, RZ, R52 ;  /* 0x000000ffff867224 */ /* 0x000fe200078e0034 */
[----:B------:R-:W2:Y:S01]  /*5cf0*/  LDL R208, [R1+0x190] ;  /* 0x0001900001d07983 */ /* 0x000ea20000100800 */
[----:B------:R-:W-:Y:S02]  /*5d00*/  IMAD.MOV.U32 R135, RZ, RZ, R54 ;  /* 0x000000ffff877224 */ /* 0x000fe400078e0036 */
[----:B------:R-:W-:Y:S01]  /*5d10*/  IMAD.MOV.U32 R60, RZ, RZ, R36 ;  /* 0x000000ffff3c7224 */ /* 0x000fe200078e0024 */
[----:B------:R-:W2:Y:S01]  /*5d20*/  LDL R210, [R1+0x198] ;  /* 0x0001980001d27983 */ /* 0x000ea20000100800 */
[----:B------:R-:W-:-:S02]  /*5d30*/  IMAD.MOV.U32 R61, RZ, RZ, R38 ;  /* 0x000000ffff3d7224 */ /* 0x000fc400078e0026 */
[----:B------:R-:W-:Y:S01]  /*5d40*/  IMAD.MOV.U32 R62, RZ, RZ, R128 ;  /* 0x000000ffff3e7224 */ /* 0x000fe200078e0080 */
[----:B------:R-:W2:Y:S01]  /*5d50*/  LDL R222, [R1+0x1a0] ;  /* 0x0001a00001de7983 */ /* 0x000ea20000100800 */
[----:B------:R-:W-:Y:S01]  /*5d60*/  IMAD.MOV.U32 R63, RZ, RZ, R130 ;  /* 0x000000ffff3f7224 */ /* 0x000fe200078e0082 */
[-C--:B------:R-:W-:Y:S08]  /*5d70*/  HMMA.16816.F32 R132, R132, R40.reuse, RZ ;  /* 0x000000288484723c */ /* 0x080ff000000018ff */
[----:B------:R-:W-:Y:S01]  /*5d80*/  HMMA.16816.F32 R60, R60, R40, RZ ;  /* 0x000000283c3c723c */ /* 0x000fe200000018ff */
[----:B------:R-:W0:Y:S01]  /*5d90*/  LDSM.16.MT88.4 R40, [R25+UR13+0x800] ;  /* 0x0008000d1928783b */ /* 0x000e220008004200 */
[----:B------:R-:W-:Y:S01]  /*5da0*/  IMAD.MOV.U32 R140, RZ, RZ, R141 ;  /* 0x000000ffff8c7224 */ /* 0x000fe200078e008d */
[----:B------:R-:W-:Y:S01]  /*5db0*/  F2FP.F16.E4M3.UNPACK_B R56, R56.H1 ;  /* 0x00000038ff38723e */ /* 0x000fe200030006ff */
[----:B------:R-:W-:Y:S01]  /*5dc0*/  IMAD.MOV.U32 R141, RZ, RZ, R143 ;  /* 0x000000ffff8d7224 */ /* 0x000fe200078e008f */
[----:B------:R-:W-:Y:S01]  /*5dd0*/  F2FP.F16.E4M3.UNPACK_B R57, R57.H1 ;  /* 0x00000039ff39723e */ /* 0x000fe200030006ff */
[----:B------:R-:W-:-:S02]  /*5de0*/  IMAD.MOV.U32 R142, RZ, RZ, R53 ;  /* 0x000000ffff8e7224 */ /* 0x000fc400078e0035 */
[----:B------:R-:W-:Y:S02]  /*5df0*/  IMAD.MOV.U32 R143, RZ, RZ, R55 ;  /* 0x000000ffff8f7224 */ /* 0x000fe400078e0037 */
[----:B------:R-:W-:Y:S02]  /*5e00*/  IMAD.MOV.U32 R36, RZ, RZ, R37 ;  /* 0x000000ffff247224 */ /* 0x000fe400078e0025 */
[----:B------:R-:W-:Y:S02]  /*5e10*/  IMAD.MOV.U32 R37, RZ, RZ, R39 ;  /* 0x000000ffff257224 */ /* 0x000fe400078e0027 */
[----:B------:R-:W-:Y:S01]  /*5e20*/  IMAD.MOV.U32 R38, RZ, RZ, R129 ;  /* 0x000000ffff267224 */ /* 0x000fe200078e0081 */
[-C--:B------:R-:W-:Y:S01]  /*5e30*/  HMMA.16816.F32 R52, R140, R56.reuse, R132 ;  /* 0x000000388c34723c */ /* 0x080fe20000001884 */
[----:B------:R-:W-:Y:S01]  /*5e40*/  IMAD.MOV.U32 R39, RZ, RZ, R131 ;  /* 0x000000ffff277224 */ /* 0x000fe200078e0083 */
[-C--:B------:R-:W-:Y:S01]  /*5e50*/  F2FP.F16.E4M3.UNPACK_B R146, R58.reuse ;  /* 0x0000003aff92723e */ /* 0x080fe200020006ff */
[----:B------:R-:W-:Y:S01]  /*5e60*/  IMAD.MOV.U32 R140, RZ, RZ, R44 ;  /* 0x000000ffff8c7224 */ /* 0x000fe200078e002c */
[-C--:B------:R-:W-:Y:S01]  /*5e70*/  F2FP.F16.E4M3.UNPACK_B R147, R59.reuse ;  /* 0x0000003bff93723e */ /* 0x080fe200020006ff */
[----:B------:R-:W-:Y:S01]  /*5e80*/  IMAD.MOV.U32 R141, RZ, RZ, R46 ;  /* 0x000000ffff8d7224 */ /* 0x000fe200078e002e */
[----:B------:R-:W-:Y:S01]  /*5e90*/  F2FP.F16.E4M3.UNPACK_B R144, R58.H1 ;  /* 0x0000003aff90723e */ /* 0x000fe200030006ff */
[----:B------:R-:W-:Y:S01]  /*5ea0*/  IMAD.MOV.U32 R142, RZ, RZ, R48 ;  /* 0x000000ffff8e7224 */ /* 0x000fe200078e0030 */
[----:B------:R-:W-:Y:S01]  /*5eb0*/  HMMA.16816.F32 R60, R36, R56, R60 ;  /* 0x00000038243c723c */ /* 0x000fe2000000183c */
[----:B------:R-:W-:Y:S01]  /*5ec0*/  IMAD.MOV.U32 R143, RZ, RZ, R50 ;  /* 0x000000ffff8f7224 */ /* 0x000fe200078e0032 */
[----:B------:R-:W-:Y:S01]  /*5ed0*/  F2FP.F16.E4M3.UNPACK_B R145, R59.H1 ;  /* 0x0000003bff91723e */ /* 0x000fe200030006ff */
[----:B------:R-:W-:Y:S04]  /*5ee0*/  LDSM.16.M88.4 R36, [R0+UR8+0x4000] ;  /* 0x004000080024783b */ /* 0x000fe80008000200 */
[----:B------:R-:W1:Y:S04]  /*5ef0*/  LDSM.16.MT88.4 R128, [R10+UR13+0x1000] ;  /* 0x0010000d0a80783b */ /* 0x000e680008004200 */
[----:B------:R-:W1:Y:S01]  /*5f00*/  LDSM.16.MT88.4 R132, [R10+UR13+0x1400] ;  /* 0x0014000d0a84783b */ /* 0x000e620008004200 */
[----:B------:R-:W-:Y:S01]  /*5f10*/  HMMA.16816.F32 R52, R140, R146, R52 ;  /* 0x000000928c34723c */ /* 0x000fe20000001834 */
[----:B------:R-:W-:-:S02]  /*5f20*/  IMAD.MOV.U32 R142, RZ, RZ, R136 ;  /* 0x000000ffff8e7224 */ /* 0x000fc400078e0088 */
[----:B------:R-:W-:Y:S01]  /*5f30*/  IMAD.MOV.U32 R143, RZ, RZ, R138 ;  /* 0x000000ffff8f7224 */ /* 0x000fe200078e008a */
[----:B------:R-:W1:Y:S01]  /*5f40*/  LDSM.16.MT88.4 R56, [R25+UR13+0x1000] ;  /* 0x0010000d1938783b */ /* 0x000e620008004200 */
[----:B0-----:R-:W-:Y:S02]  /*5f50*/  IMAD.MOV.U32 R140, RZ, RZ, R40 ;  /* 0x000000ffff8c7224 */ /* 0x001fe400078e0028 */
[----:B------:R-:W-:-:S07]  /*5f60*/  IMAD.MOV.U32 R141, RZ, RZ, R42 ;  /* 0x000000ffff8d7224 */ /* 0x000fce00078e002a */
[----:B------:R-:W-:Y:S01]  /*5f70*/  HMMA.16816.F32 R140, R140, R146, R60 ;  /* 0x000000928c8c723c */ /* 0x000fe2000000183c */
[----:B------:R-:W0:Y:S01]  /*5f80*/  LDSM.16.MT88.4 R60, [R25+UR13+0x1400] ;  /* 0x0014000d193c783b */ /* 0x000e220008004200 */
[----:B------:R-:W-:Y:S02]  /*5f90*/  IMAD.MOV.U32 R44, RZ, RZ, R45 ;  /* 0x000000ffff2c7224 */ /* 0x000fe400078e002d */
[----:B------:R-:W-:Y:S01]  /*5fa0*/  IMAD.MOV.U32 R40, RZ, RZ, R41 ;  /* 0x000000ffff287224 */ /* 0x000fe200078e0029 */
[----:B------:R-:W2:Y:S01]  /*5fb0*/  LDL R147, [R1+0x124] ;  /* 0x0001240001937983 */ /* 0x000ea20000100800 */
[----:B------:R-:W-:Y:S02]  /*5fc0*/  IMAD.MOV.U32 R45, RZ, RZ, R47 ;  /* 0x000000ffff2d7224 */ /* 0x000fe400078e002f */
[----:B------:R-:W-:Y:S01]  /*5fd0*/  IMAD.MOV.U32 R41, RZ, RZ, R43 ;  /* 0x000000ffff297224 */ /* 0x000fe200078e002b */
[----:B------:R-:W2:Y:S01]  /*5fe0*/  LDL R146, [R1+0x134] ;  /* 0x0001340001927983 */ /* 0x000ea20000100800 */
[----:B------:R-:W-:-:S02]  /*5ff0*/  IMAD.MOV.U32 R46, RZ, RZ, R49 ;  /* 0x000000ffff2e7224 */ /* 0x000fc400078e0031 */
[----:B------:R-:W-:Y:S02]  /*6000*/  IMAD.MOV.U32 R47, RZ, RZ, R51 ;  /* 0x000000ffff2f7224 */ /* 0x000fe400078e0033 */
[----:B------:R-:W-:Y:S02]  /*6010*/  IMAD.MOV.U32 R42, RZ, RZ, R137 ;  /* 0x000000ffff2a7224 */ /* 0x000fe400078e0089 */
[----:B------:R-:W-:-:S03]  /*6020*/  IMAD.MOV.U32 R43, RZ, RZ, R139 ;  /* 0x000000ffff2b7224 */ /* 0x000fc600078e008b */
[-C--:B------:R-:W-:Y:S01]  /*6030*/  HMMA.16816.F32 R44, R44, R144.reuse, R52 ;  /* 0x000000902c2c723c */ /* 0x080fe20000001834 */
[----:B-1----:R-:W-:Y:S01]  /*6040*/  IMAD.MOV.U32 R136, RZ, RZ, R128 ;  /* 0x000000ffff887224 */ /* 0x002fe200078e0080 */
[----:B------:R-:W-:Y:S06]  /*6050*/  LDSM.16.MT88.4 R52, [R10+UR13+0x1c00] ;  /* 0x001c000d0a34783b */ /* 0x000fec0008004200 */
[----:B------:R-:W-:Y:S01]  /*6060*/  HMMA.16816.F32 R140, R40, R144, R140 ;  /* 0x00000090288c723c */ /* 0x000fe2000000188c */
[----:B------:R-:W-:Y:S01]  /*6070*/  F2FP.F16.E4M3.UNPACK_B R144, R36 ;  /* 0x00000024ff90723e */ /* 0x000fe200020006ff */
[----:B------:R-:W-:Y:S01]  /*6080*/  IMAD.MOV.U32 R137, RZ, RZ, R130 ;  /* 0x000000ffff897224 */ /* 0x000fe200078e0082 */
[----:B------:R-:W-:Y:S01]  /*6090*/  F2FP.F16.E4M3.UNPACK_B R145, R37 ;  /* 0x00000025ff91723e */ /* 0x000fe200020006ff */
[----:B------:R-:W-:Y:S01]  /*60a0*/  IMAD.MOV.U32 R138, RZ, RZ, R132 ;  /* 0x000000ffff8a7224 */ /* 0x000fe200078e0084 */
[----:B------:R-:W1:Y:S01]  /*60b0*/  LDSM.16.MT88.4 R40, [R10+UR13+0x1800] ;  /* 0x0018000d0a28783b */ /* 0x000e620008004200 */
[----:B------:R-:W-:-:S02]  /*60c0*/  IMAD.MOV.U32 R139, RZ, RZ, R134 ;  /* 0x000000ffff8b7224 */ /* 0x000fc400078e0086 */
[----:B------:R-:W-:Y:S02]  /*60d0*/  IMAD.MOV.U32 R48, RZ, RZ, R56 ;  /* 0x000000ffff307224 */ /* 0x000fe400078e0038 */
[----:B------:R-:W-:Y:S02]  /*60e0*/  IMAD.MOV.U32 R49, RZ, RZ, R58 ;  /* 0x000000ffff317224 */ /* 0x000fe400078e003a */
[----:B0-----:R-:W-:Y:S02]  /*60f0*/  IMAD.MOV.U32 R50, RZ, RZ, R60 ;  /* 0x000000ffff327224 */ /* 0x001fe400078e003c */
[----:B------:R-:W-:Y:S01]  /*6100*/  IMAD.MOV.U32 R51, RZ, RZ, R62 ;  /* 0x000000ffff337224 */ /* 0x000fe200078e003e */
[-C--:B------:R-:W-:Y:S01]  /*6110*/  HMMA.16816.F32 R136, R136, R144.reuse, R44 ;  /* 0x000000908888723c */ /* 0x080fe2000000182c */
[----:B------:R-:W0:Y:S07]  /*6120*/  LDSM.16.MT88.4 R44, [R25+UR13+0x1800] ;  /* 0x0018000d192c783b */ /* 0x000e2e0008004200 */
[----:B------:R-:W-:Y:S01]  /*6130*/  HMMA.16816.F32 R140, R48, R144, R140 ;  /* 0x00000090308c723c */ /* 0x000fe2000000188c */
[----:B------:R-:W4:Y:S01]  /*6140*/  LDSM.16.MT88.4 R48, [R25+UR13+0x1c00] ;  /* 0x001c000d1930783b */ /* 0x000f220008004200 */
[----:B------:R-:W-:Y:S01]  /*6150*/  IMAD.MOV.U32 R128, RZ, RZ, R129 ;  /* 0x000000ffff807224 */ /* 0x000fe200078e0081 */
[----:B------:R-:W-:Y:S01]  /*6160*/  F2FP.F16.E4M3.UNPACK_B R36, R36.H1 ;  /* 0x00000024ff24723e */ /* 0x000fe200030006ff */
[----:B------:R-:W-:Y:S01]  /*6170*/  IMAD.MOV.U32 R129, RZ, RZ, R131 ;  /* 0x000000ffff817224 */ /* 0x000fe200078e0083 */
[----:B------:R-:W-:Y:S01]  /*6180*/  F2FP.F16.E4M3.UNPACK_B R37, R37.H1 ;  /* 0x00000025ff25723e */ /* 0x000fe200030006ff */
[----:B------:R-:W-:-:S02]  /*6190*/  IMAD.MOV.U32 R130, RZ, RZ, R133 ;  /* 0x000000ffff827224 */ /* 0x000fc400078e0085 */
[----:B------:R-:W-:Y:S02]  /*61a0*/  IMAD.MOV.U32 R131, RZ, RZ, R135 ;  /* 0x000000ffff837224 */ /* 0x000fe400078e0087 */
[----:B------:R-:W-:Y:S02]  /*61b0*/  IMAD.MOV.U32 R56, RZ, RZ, R57 ;  /* 0x000000ffff387224 */ /* 0x000fe400078e0039 */
[----:B------:R-:W-:Y:S01]  /*61c0*/  IMAD.MOV.U32 R58, RZ, RZ, R61 ;  /* 0x000000ffff3a7224 */ /* 0x000fe200078e003d */
[----:B------:R-:W-:Y:S01]  /*61d0*/  F2FP.F16.E4M3.UNPACK_B R144, R38 ;  /* 0x00000026ff90723e */ /* 0x000fe200020006ff */
[----:B------:R-:W-:Y:S01]  /*61e0*/  IMAD.MOV.U32 R57, RZ, RZ, R59 ;  /* 0x000000ffff397224 */ /* 0x000fe200078e003b */
[-C--:B------:R-:W-:Y:S01]  /*61f0*/  HMMA.16816.F32 R136, R128, R36.reuse, R136 ;  /* 0x000000248088723c */ /* 0x080fe20000001888 */
[----:B------:R-:W-:Y:S01]  /*6200*/  IMAD.MOV.U32 R59, RZ, RZ, R63 ;  /* 0x000000ffff3b7224 */ /* 0x000fe200078e003f */
[----:B------:R-:W-:Y:S01]  /*6210*/  F2FP.F16.E4M3.UNPACK_B R145, R39 ;  /* 0x00000027ff91723e */ /* 0x000fe200020006ff */
[----:B------:R0:W4:Y:S04]  /*6220*/  LDSM.16.M88.4 R60, [R2+UR8+0x4080] ;  /* 0x00408008023c783b */ /* 0x0001280008000200 */
[----:B------:R-:W4:Y:S01]  /*6230*/  LDSM.16.MT88.4 R128, [R10+UR13+0x2000] ;  /* 0x0020000d0a80783b */ /* 0x000f220008004200 */
[----:B------:R-:W-:Y:S01]  /*6240*/  HMMA.16816.F32 R56, R56, R36, R140 ;  /* 0x000000243838723c */ /* 0x000fe2000000188c */
[----:B-1----:R-:W-:-:S02]  /*6250*/  IMAD.MOV.U32 R140, RZ, RZ, R40 ;  /* 0x000000ffff8c7224 */ /* 0x002fc400078e0028 */
[----:B------:R-:W-:Y:S01]  /*6260*/  IMAD.MOV.U32 R141, RZ, RZ, R42 ;  /* 0x000000ffff8d7224 */ /* 0x000fe200078e002a */
[----:B------:R-:W1:Y:S01]  /*6270*/  LDSM.16.MT88.4 R132, [R10+UR13+0x2400] ;  /* 0x0024000d0a84783b */ /* 0x000e620008004200 */
[----:B------:R-:W-:Y:S02]  /*6280*/  IMAD.MOV.U32 R142, RZ, RZ, R52 ;  /* 0x000000ffff8e7224 */ /* 0x000fe400078e0034 */
[----:B------:R-:W-:-:S07]  /*6290*/  IMAD.MOV.U32 R143, RZ, RZ, R54 ;  /* 0x000000ffff8f7224 */ /* 0x000fce00078e0036 */
[----:B------:R-:W-:Y:S01]  /*62a0*/  HMMA.16816.F32 R136, R140, R144, R136 ;  /* 0x000000908c88723c */ /* 0x000fe20000001888 */
[----:B0-----:R-:W-:Y:S02]  /*62b0*/  IMAD.MOV.U32 R140, RZ, RZ, R44 ;  /* 0x000000ffff8c7224 */ /* 0x001fe400078e002c */
[----:B------:R-:W-:Y:S02]  /*62c0*/  IMAD.MOV.U32 R141, RZ, RZ, R46 ;  /* 0x000000ffff8d7224 */ /* 0x000fe400078e002e */
[----:B----4-:R-:W-:Y:S02]  /*62d0*/  IMAD.MOV.U32 R142, RZ, RZ, R48 ;  /* 0x000000ffff8e7224 */ /* 0x010fe400078e0030 */
[----:B------:R-:W-:Y:S01]  /*62e0*/  IMAD.MOV.U32 R143, RZ, RZ, R50 ;  /* 0x000000ffff8f7224 */ /* 0x000fe200078e0032 */
[----:B------:R-:W-:Y:S02]  /*62f0*/  F2FP.F16.E4M3.UNPACK_B R2, R38.H1 ;  /* 0x00000026ff02723e */ /* 0x000fe400030006ff */
[----:B------:R-:W-:-:S02]  /*6300*/  F2FP.F16.E4M3.UNPACK_B R3, R39.H1 ;  /* 0x00000027ff03723e */ /* 0x000fc400030006ff */
[----:B------:R-:W0:Y:S02]  /*6310*/  LDSM.16.MT88.4 R36, [R25+UR13+0x2000] ;  /* 0x0020000d1924783b */ /* 0x000e240008004200 */
[----:B------:R-:W-:Y:S02]  /*6320*/  HMMA.16816.F32 R140, R140, R144, R56 ;  /* 0x000000908c8c723c */ /* 0x000fe40000001838 */
[----:B------:R-:W4:Y:S01]  /*6330*/  LDSM.16.MT88.4 R56, [R25+UR13+0x2400] ;  /* 0x0024000d1938783b */ /* 0x000f220008004200 */
[----:B------:R-:W-:Y:S02]  /*6340*/  IMAD.MOV.U32 R40, RZ, RZ, R41 ;  /* 0x000000ffff287224 */ /* 0x000fe400078e0029 */
[----:B------:R-:W-:Y:S02]  /*6350*/  IMAD.MOV.U32 R41, RZ, RZ, R43 ;  /* 0x000000ffff297224 */ /* 0x000fe400078e002b */
[----:B------:R-:W-:Y:S02]  /*6360*/  IMAD.MOV.U32 R42, RZ, RZ, R53 ;  /* 0x000000ffff2a7224 */ /* 0x000fe400078e0035 */
[----:B------:R-:W-:-:S02]  /*6370*/  IMAD.MOV.U32 R43, RZ, RZ, R55 ;  /* 0x000000ffff2b7224 */ /* 0x000fc400078e0037 */
[----:B------:R-:W-:Y:S01]  /*6380*/  IMAD.MOV.U32 R44, RZ, RZ, R45 ;  /* 0x000000ffff2c7224 */ /* 0x000fe200078e002d */
[----:B------:R-:W-:Y:S01]  /*6390*/  LDSM.16.MT88.4 R52, [R25+UR13+0x2800] ;  /* 0x0028000d1934783b */ /* 0x000fe20008004200 */
[----:B------:R-:W-:Y:S02]  /*63a0*/  IMAD.MOV.U32 R45, RZ, RZ, R47 ;  /* 0x000000ffff2d7224 */ /* 0x000fe400078e002f */
[----:B------:R-:W-:Y:S01]  /*63b0*/  IMAD.MOV.U32 R46, RZ, RZ, R49 ;  /* 0x000000ffff2e7224 */ /* 0x000fe200078e0031 */
[-C--:B------:R-:W-:Y:S01]  /*63c0*/  HMMA.16816.F32 R40, R40, R2.reuse, R136 ;  /* 0x000000022828723c */ /* 0x080fe20000001888 */
[----:B------:R-:W-:Y:S02]  /*63d0*/  IMAD.MOV.U32 R47, RZ, RZ, R51 ;  /* 0x000000ffff2f7224 */ /* 0x000fe400078e0033 */
[----:B------:R-:W3:Y:S05]  /*63e0*/  LDSM.16.MT88.4 R48, [R10+UR13+0x2c00] ;  /* 0x002c000d0a30783b */ /* 0x000eea0008004200 */
[----:B------:R-:W-:Y:S01]  /*63f0*/  HMMA.16816.F32 R140, R44, R2, R140 ;  /* 0x000000022c8c723c */ /* 0x000fe2000000188c */
[----:B------:R-:W-:Y:S01]  /*6400*/  F2FP.F16.E4M3.UNPACK_B R2, R60 ;  /* 0x0000003cff02723e */ /* 0x000fe200020006ff */
[----:B------:R-:W-:Y:S01]  /*6410*/  IMAD.MOV.U32 R44, RZ, RZ, R128 ;  /* 0x000000ffff2c7224 */ /* 0x000fe200078e0080 */
[----:B------:R-:W-:Y:S01]  /*6420*/  F2FP.F16.E4M3.UNPACK_B R3, R61 ;  /* 0x0000003dff03723e */ /* 0x000fe200020006ff */
[----:B------:R-:W-:-:S02]  /*6430*/  IMAD.MOV.U32 R45, RZ, RZ, R130 ;  /* 0x000000ffff2d7224 */ /* 0x000fc400078e0082 */
[----:B-1----:R-:W-:Y:S02]  /*6440*/  IMAD.MOV.U32 R46, RZ, RZ, R132 ;  /* 0x000000ffff2e7224 */ /* 0x002fe400078e0084 */
[----:B------:R-:W-:Y:S02]  /*6450*/  IMAD.MOV.U32 R47, RZ, RZ, R134 ;  /* 0x000000ffff2f7224 */ /* 0x000fe400078e0086 */
[----:B0-----:R-:W-:-:S05]  /*6460*/  IMAD.MOV.U32 R136, RZ, RZ, R36 ;  /* 0x000000ffff887224 */ /* 0x001fca00078e0024 */
[----:B------:R-:W-:Y:S01]  /*6470*/  HMMA.16816.F32 R40, R44, R2, R40 ;  /* 0x000000022c28723c */ /* 0x000fe20000001828 */
[----:B------:R-:W0:Y:S01]  /*6480*/  LDSM.16.MT88.4 R44, [R10+UR13+0x2800] ;  /* 0x0028000d0a2c783b */ /* 0x000e220008004200 */
[----:B------:R-:W-:Y:S02]  /*6490*/  IMAD.MOV.U32 R137, RZ, RZ, R38 ;  /* 0x000000ffff897224 */ /* 0x000fe400078e0026 */
[----:B----4-:R-:W-:Y:S02]  /*64a0*/  IMAD.MOV.U32 R138, RZ, RZ, R56 ;  /* 0x000000ffff8a7224 */ /* 0x010fe400078e0038 */
[----:B------:R-:W-:-:S07]  /*64b0*/  IMAD.MOV.U32 R139, RZ, RZ, R58 ;  /* 0x000000ffff8b7224 */ /* 0x000fce00078e003a */
[----:B------:R-:W-:Y:S01]  /*64c0*/  HMMA.16816.F32 R140, R136, R2, R140 ;  /* 0x00000002888c723c */ /* 0x000fe2000000188c */
[----:B------:R-:W1:Y:S01]  /*64d0*/  LDSM.16.MT88.4 R136, [R25+UR13+0x2c00] ;  /* 0x002c000d1988783b */ /* 0x000e620008004200 */
[----:B------:R-:W-:Y:S01]  /*64e0*/  IMAD.MOV.U32 R128, RZ, RZ, R129 ;  /* 0x000000ffff807224 */ /* 0x000fe200078e0081 */
[----:B------:R-:W-:Y:S01]  /*64f0*/  F2FP.F16.E4M3.UNPACK_B R60, R60.H1 ;  /* 0x0000003cff3c723e */ /* 0x000fe200030006ff */
[----:B------:R-:W-:Y:S01]  /*6500*/  IMAD.MOV.U32 R129, RZ, RZ, R131 ;  /* 0x000000ffff817224 */ /* 0x000fe200078e0083 */
[----:B------:R-:W-:Y:S01]  /*6510*/  F2FP.F16.E4M3.UNPACK_B R61, R61.H1 ;  /* 0x0000003dff3d723e */ /* 0x000fe200030006ff */
[----:B------:R-:W-:Y:S02]  /*6520*/  IMAD.MOV.U32 R130, RZ, RZ, R133 ;  /* 0x000000ffff827224 */ /* 0x000fe400078e0085 */
[----:B------:R-:W-:Y:S02]  /*6530*/  IMAD.MOV.U32 R131, RZ, RZ, R135 ;  /* 0x000000ffff837224 */ /* 0x000fe400078e0087 */
[----:B------:R-:W-:Y:S01]  /*6540*/  IMAD.MOV.U32 R36, RZ, RZ, R37 ;  /* 0x000000ffff247224 */ /* 0x000fe200078e0025 */
[----:B------:R-:W-:Y:S01]  /*6550*/  F2FP.F16.E4M3.UNPACK_B R144, R62 ;  /* 0x0000003eff90723e */ /* 0x000fe200020006ff */
[----:B------:R-:W-:Y:S01]  /*6560*/  IMAD.MOV.U32 R37, RZ, RZ, R39 ;  /* 0x000000ffff257224 */ /* 0x000fe200078e0027 */
[----:B------:R-:W-:Y:S01]  /*6570*/  F2FP.F16.E4M3.UNPACK_B R145, R63 ;  /* 0x0000003fff91723e */ /* 0x000fe200020006ff */
[----:B------:R-:W-:Y:S01]  /*6580*/  IMAD.MOV.U32 R38, RZ, RZ, R57 ;  /* 0x000000ffff267224 */ /* 0x000fe200078e0039 */
[-C--:B------:R-:W-:Y:S01]  /*6590*/  HMMA.16816.F32 R40, R128, R60.reuse, R40 ;  /* 0x0000003c8028723c */ /* 0x080fe20000001828 */
[----:B------:R-:W-:Y:S01]  /*65a0*/  IMAD.MOV.U32 R39, RZ, RZ, R59 ;  /* 0x000000ffff277224 */ /* 0x000fe200078e003b */
[----:B------:R-:W4:Y:S04]  /*65b0*/  LDSM.16.M88.4 R128, [R0+UR8+0x4080] ;  /* 0x004080080080783b */ /* 0x000f280008000200 */
[----:B------:R-:W4:Y:S02]  /*65c0*/  LDSM.16.MT88.4 R56, [R10+UR13+0x3000] ;  /* 0x0030000d0a38783b */ /* 0x000f240008004200 */
[----:B------:R-:W-:Y:S01]  /*65d0*/  HMMA.16816.F32 R140, R36, R60, R140 ;  /* 0x0000003c248c723c */ /* 0x000fe2000000188c */
[----:B---3--:R-:W-:Y:S01]  /*65e0*/  IMAD.MOV.U32 R38, RZ, RZ, R48 ;  /* 0x000000ffff267224 */ /* 0x008fe200078e0030 */
[----:B------:R-:W3:Y:S01]  /*65f0*/  LDSM.16.MT88.4 R132, [R10+UR13+0x3400] ;  /* 0x0034000d0a84783b */ /* 0x000ee20008004200 */
[----:B------:R-:W-:-:S02]  /*6600*/  IMAD.MOV.U32 R39, RZ, RZ, R50 ;  /* 0x000000ffff277224 */ /* 0x000fc400078e0032 */
[----:B0-----:R-:W-:Y:S02]  /*6610*/  IMAD.MOV.U32 R36, RZ, RZ, R44 ;  /* 0x000000ffff247224 */ /* 0x001fe400078e002c */
[----:B------:R-:W-:-:S07]  /*6620*/  IMAD.MOV.U32 R37, RZ, RZ, R46 ;  /* 0x000000ffff257224 */ /* 0x000fce00078e002e */
[----:B------:R-:W-:Y:S01]  /*6630*/  HMMA.16816.F32 R36, R36, R144, R40 ;  /* 0x000000902424723c */ /* 0x000fe20000001828 */
[----:B------:R-:W-:Y:S02]  /*6640*/  IMAD.MOV.U32 R40, RZ, RZ, R52 ;  /* 0x000000ffff287224 */ /* 0x000fe400078e0034 */
[----:B------:R-:W-:Y:S02]  /*6650*/  IMAD.MOV.U32 R41, RZ, RZ, R54 ;  /* 0x000000ffff297224 */ /* 0x000fe400078e0036 */
[----:B-1----:R-:W-:Y:S02]  /*6660*/  IMAD.MOV.U32 R42, RZ, RZ, R136 ;  /* 0x000000ffff2a7224 */ /* 0x002fe400078e0088 */
[----:B------:R-:W-:Y:S01]  /*6670*/  IMAD.MOV.U32 R43, RZ, RZ, R138 ;  /* 0x000000ffff2b7224 */ /* 0x000fe200078e008a */
[----:B------:R-:W-:Y:S02]  /*6680*/  F2FP.F16.E4M3.UNPACK_B R2, R62.H1 ;  /* 0x0000003eff02723e */ /* 0x000fe400030006ff */
[----:B------:R-:W-:-:S02]  /*6690*/  F2FP.F16.E4M3.UNPACK_B R3, R63.H1 ;  /* 0x0000003fff03723e */ /* 0x000fc400030006ff */
[----:B------:R-:W0:Y:S02]  /*66a0*/  LDSM.16.MT88.4 R60, [R25+UR13+0x3000] ;  /* 0x0030000d193c783b */ /* 0x000e240008004200 */
[----:B------:R-:W-:Y:S02]  /*66b0*/  HMMA.16816.F32 R140, R40, R144, R140 ;  /* 0x00000090288c723c */ /* 0x000fe4000000188c */
[----:B------:R-:W1:Y:S01]  /*66c0*/  LDSM.16.MT88.4 R40, [R25+UR13+0x3400] ;  /* 0x0034000d1928783b */ /* 0x000e620008004200 */
[----:B------:R-:W-:Y:S02]  /*66d0*/  IMAD.MOV.U32 R44, RZ, RZ, R45 ;  /* 0x000000ffff2c7224 */ /* 0x000fe400078e002d */
[----:B------:R-:W-:Y:S01]  /*66e0*/  IMAD.MOV.U32 R45, RZ, RZ, R47 ;  /* 0x000000ffff2d7224 */ /* 0x000fe200078e002f */
[----:B------:R-:W2:Y:S01]  /*66f0*/  LDL R144, [R1+0x108] ;  /* 0x0001080001907983 */ /* 0x000ea20000100800 */
[----:B------:R-:W-:Y:S02]  /*6700*/  IMAD.MOV.U32 R46, RZ, RZ, R49 ;  /* 0x000000ffff2e7224 */ /* 0x000fe400078e0031 */
[----:B------:R-:W-:Y:S01]  /*6710*/  IMAD.MOV.U32 R47, RZ, RZ, R51 ;  /* 0x000000ffff2f7224 */ /* 0x000fe200078e0033 */
[----:B------:R-:W2:Y:S04]  /*6720*/  LDL R145, [R1+0x12c] ;  /* 0x00012c0001917983 */ /* 0x000ea80000100800 */
[----:B------:R-:W5:Y:S02]  /*6730*/  LDSM.16.MT88.4 R48, [R10+UR13+0x3c00] ;  /* 0x003c000d0a30783b */ /* 0x000f640008004200 */
[----:B------:R-:W-:Y:S01]  /*6740*/  HMMA.16816.F32 R36, R44, R2, R36 ;  /* 0x000000022c24723c */ /* 0x000fe20000001824 */
[----:B------:R-:W-:-:S02]  /*6750*/  IMAD.MOV.U32 R44, RZ, RZ, R53 ;  /* 0x000000ffff2c7224 */ /* 0x000fc400078e0035 */
[----:B------:R-:W-:Y:S02]  /*6760*/  IMAD.MOV.U32 R45, RZ, RZ, R55 ;  /* 0x000000ffff2d7224 */ /* 0x000fe400078e0037 */
[----:B------:R-:W-:Y:S01]  /*6770*/  IMAD.MOV.U32 R46, RZ, RZ, R137 ;  /* 0x000000ffff2e7224 */ /* 0x000fe200078e0089 */
[----:B------:R-:W-:Y:S01]  /*6780*/  LDSM.16.MT88.4 R52, [R25+UR13+0x3800] ;  /* 0x0038000d1934783b */ /* 0x000fe20008004200 */
[----:B------:R-:W-:-:S07]  /*6790*/  IMAD.MOV.U32 R47, RZ, RZ, R139 ;  /* 0x000000ffff2f7224 */ /* 0x000fce00078e008b */
[----:B------:R-:W-:Y:S01]  /*67a0*/  HMMA.16816.F32 R136, R44, R2, R140 ;  /* 0x000000022c88723c */ /* 0x000fe2000000188c */
[----:B----4-:R-:W-:Y:S01]  /*67b0*/  F2FP.F16.E4M3.UNPACK_B R2, R128 ;  /* 0x00000080ff02723e */ /* 0x010fe200020006ff */
[----:B------:R-:W-:Y:S01]  /*67c0*/  IMAD.MOV.U32 R44, RZ, RZ, R56 ;  /* 0x000000ffff2c7224 */ /* 0x000fe200078e0038 */
[----:B------:R-:W-:Y:S01]  /*67d0*/  F2FP.F16.E4M3.UNPACK_B R3, R129 ;  /* 0x00000081ff03723e */ /* 0x000fe200020006ff */
[----:B------:R-:W-:Y:S02]  /*67e0*/  IMAD.MOV.U32 R45, RZ, RZ, R58 ;  /* 0x000000ffff2d7224 */ /* 0x000fe400078e003a */
[----:B---3--:R-:W-:Y:S02]  /*67f0*/  IMAD.MOV.U32 R46, RZ, RZ, R132 ;  /* 0x000000ffff2e7224 */ /* 0x008fe400078e0084 */
[----:B------:R-:W-:Y:S02]  /*6800*/  IMAD.MOV.U32 R47, RZ, RZ, R134 ;  /* 0x000000ffff2f7224 */ /* 0x000fe400078e0086 */
[----:B0-----:R-:W-:-:S02]  /*6810*/  IMAD.MOV.U32 R140, RZ, RZ, R60 ;  /* 0x000000ffff8c7224 */ /* 0x001fc400078e003c */
[----:B------:R-:W-:Y:S02]  /*6820*/  IMAD.MOV.U32 R141, RZ, RZ, R62 ;  /* 0x000000ffff8d7224 */ /* 0x000fe400078e003e */
[----:B-1----:R-:W-:Y:S01]  /*6830*/  IMAD.MOV.U32 R142, RZ, RZ, R40 ;  /* 0x000000ffff8e7224 */ /* 0x002fe200078e0028 */
[-C--:B------:R-:W-:Y:S01]  /*6840*/  HMMA.16816.F32 R36, R44, R2.reuse, R36 ;  /* 0x000000022c24723c */ /* 0x080fe20000001824 */
[----:B------:R-:W0:Y:S01]  /*6850*/  LDSM.16.MT88.4 R44, [R10+UR13+0x3800] ;  /* 0x0038000d0a2c783b */ /* 0x000e220008004200 */
[----:B------:R-:W-:Y:S02]  /*6860*/  IMAD.MOV.U32 R143, RZ, RZ, R42 ;  /* 0x000000ffff8f7224 */ /* 0x000fe400078e002a */
[----:B------:R-:W-:Y:S01]  /*6870*/  IMAD.MOV.U32 R56, RZ, RZ, R57 ;  /* 0x000000ffff387224 */ /* 0x000fe200078e0039 */
[----:B------:R-:W-:Y:S01]  /*6880*/  F2FP.F16.E4M3.UNPACK_B R128, R128.H1 ;  /* 0x00000080ff80723e */ /* 0x000fe200030006ff */
[----:B------:R-:W-:Y:S01]  /*6890*/  IMAD.MOV.U32 R58, RZ, RZ, R133 ;  /* 0x000000ffff3a7224 */ /* 0x000fe200078e0085 */
[----:B------:R-:W-:Y:S01]  /*68a0*/  F2FP.F16.E4M3.UNPACK_B R129, R129.H1 ;  /* 0x00000081ff81723e */ /* 0x000fe200030006ff */
[----:B------:R-:W-:Y:S01]  /*68b0*/  IMAD.SHL.U32 R0, R224, 0x2, RZ ;  /* 0x00000002e0007824 */ /* 0x000fe200078e00ff */
[----:B------:R-:W-:Y:S01]  /*68c0*/  HMMA.16816.F32 R136, R140, R2, R136 ;  /* 0x000000028c88723c */ /* 0x000fe20000001888 */
[----:B------:R-:W1:Y:S01]  /*68d0*/  LDSM.16.MT88.4 R140, [R25+UR13+0x3c00] ;  /* 0x003c000d198c783b */ /* 0x000e620008004200 */
[----:B------:R-:W-:-:S02]  /*68e0*/  IMAD.MOV.U32 R57, RZ, RZ, R59 ;  /* 0x000000ffff397224 */ /* 0x000fc400078e003b */
[----:B------:R-:W-:Y:S01]  /*68f0*/  IMAD.MOV.U32 R59, RZ, RZ, R135 ;  /* 0x000000ffff3b7224 */ /* 0x000fe200078e0087 */
[----:B------:R-:W-:Y:S01]  /*6900*/  F2FP.F16.E4M3.UNPACK_B R2, R130 ;  /* 0x00000082ff02723e */ /* 0x000fe200020006ff */
[----:B-----5:R-:W-:Y:S01]  /*6910*/  IMAD.MOV.U32 R42, RZ, RZ, R48 ;  /* 0x000000ffff2a7224 */ /* 0x020fe200078e0030 */
[----:B------:R-:W-:Y:S01]  /*6920*/  F2FP.F16.E4M3.UNPACK_B R3, R131 ;  /* 0x00000083ff03723e */ /* 0x000fe200020006ff */
[----:B------:R-:W3:Y:S03]  /*6930*/  LDL R132, [R1+0x9c] ;  /* 0x00009c0001847983 */ /* 0x000ee60000100800 */
[----:B------:R-:W-:Y:S01]  /*6940*/  HMMA.16816.F32 R36, R56, R128, R36 ;  /* 0x000000803824723c */ /* 0x000fe20000001824 */
[----:B------:R-:W-:Y:S01]  /*6950*/  IMAD.MOV.U32 R56, RZ, RZ, R61 ;  /* 0x000000ffff387224 */ /* 0x000fe200078e003d */
[----:B------:R-:W4:Y:S01]  /*6960*/  LDL R134, [R1+0xe0] ;  /* 0x0000e00001867983 */ /* 0x000f220000100800 */
[----:B------:R-:W-:-:S02]  /*6970*/  IMAD.MOV.U32 R57, RZ, RZ, R63 ;  /* 0x000000ffff397224 */ /* 0x000fc400078e003f */
[----:B------:R-:W-:Y:S02]  /*6980*/  IMAD.MOV.U32 R58, RZ, RZ, R41 ;  /* 0x000000ffff3a7224 */ /* 0x000fe400078e0029 */
[----:B0-----:R-:W-:Y:S01]  /*6990*/  IMAD.MOV.U32 R40, RZ, RZ, R44 ;  /* 0x000000ffff287224 */ /* 0x001fe200078e002c */
[----:B------:R-:W-:Y:S01]  /*69a0*/  LEA.HI R0, R231, R0, RZ, 0x1e ;  /* 0x00000000e7007211 */ /* 0x000fe200078ff0ff */
[----:B------:R-:W-:Y:S01]  /*69b0*/  IMAD.MOV.U32 R59, RZ, RZ, R43 ;  /* 0x000000ffff3b7224 */ /* 0x000fe200078e002b */
[----:B------:R-:W5:Y:S01]  /*69c0*/  LDL R135, [R1+0xdc] ;  /* 0x0000dc0001877983 */ /* 0x000f620000100800 */
[----:B------:R-:W-:Y:S02]  /*69d0*/  IMAD.MOV.U32 R41, RZ, RZ, R46 ;  /* 0x000000ffff297224 */ /* 0x000fe400078e002e */
[----:B------:R-:W-:Y:S01]  /*69e0*/  IMAD.MOV.U32 R43, RZ, RZ, R50 ;  /* 0x000000ffff2b7224 */ /* 0x000fe200078e0032 */
[----:B------:R-:W2:Y:S02]  /*69f0*/  LDL R133, [R1+0xf8] ;  /* 0x0000f80001857983 */ /* 0x000ea40000100800 */
[----:B------:R-:W-:Y:S01]  /*6a00*/  HMMA.16816.F32 R56, R56, R128, R136 ;  /* 0x000000803838723c */ /* 0x000fe20000001888 */
[----:B------:R-:W-:Y:S01]  /*6a10*/  IMAD.MOV.U32 R44, RZ, RZ, R45 ;  /* 0x000000ffff2c7224 */ /* 0x000fe200078e002d */
[----:B------:R-:W-:Y:S01]  /*6a20*/  F2FP.F16.E4M3.UNPACK_B R130, R130.H1 ;  /* 0x00000082ff82723e */ /* 0x000fe200030006ff */
[----:B------:R-:W-:Y:S01]  /*6a30*/  IMAD.MOV.U32 R46, RZ, RZ, R49 ;  /* 0x000000ffff2e7224 */ /* 0x000fe200078e0031 */
[----:B------:R-:W-:Y:S01]  /*6a40*/  F2FP.F16.E4M3.UNPACK_B R131, R131.H1 ;  /* 0x00000083ff83723e */ /* 0x000fe200030006ff */
[----:B------:R-:W2:Y:S03]  /*6a50*/  LDL R50, [R1+0x80] ;  /* 0x0000800001327983 */ /* 0x000ea60000100800 */
[----:B------:R-:W-:Y:S01]  /*6a60*/  HMMA.16816.F32 R36, R40, R2, R36 ;  /* 0x000000022824723c */ /* 0x000fe20000001824 */
[----:B------:R-:W-:Y:S01]  /*6a70*/  IMAD.MOV.U32 R40, RZ, RZ, R52 ;  /* 0x000000ffff287224 */ /* 0x000fe200078e0034 */
[----:B------:R-:W-:Y:S01]  /*6a80*/  IADD3 R0, P3, PT, R0, UR4, RZ ;  /* 0x0000000400007c10 */ /* 0x000fe2000ff7e0ff */
[----:B------:R-:W-:Y:S01]  /*6a90*/  IMAD.MOV.U32 R41, RZ, RZ, R54 ;  /* 0x000000ffff297224 */ /* 0x000fe200078e0036 */
[----:B------:R-:W2:Y:S01]  /*6aa0*/  LDL R52, [R1+0xa4] ;  /* 0x0000a40001347983 */ /* 0x000ea20000100800 */
[----:B-1----:R-:W-:-:S02]  /*6ab0*/  IMAD.MOV.U32 R42, RZ, RZ, R140 ;  /* 0x000000ffff2a7224 */ /* 0x002fc400078e008c */
[----:B------:R-:W-:Y:S01]  /*6ac0*/  IMAD.MOV.U32 R43, RZ, RZ, R142 ;  /* 0x000000ffff2b7224 */ /* 0x000fe200078e008e */
[----:B------:R-:W2:Y:S01]  /*6ad0*/  LDL R139, [R1+0x128] ;  /* 0x00012800018b7983 */ /* 0x000ea20000100800 */
[----:B------:R-:W-:Y:S02]  /*6ae0*/  IMAD.MOV.U32 R45, RZ, RZ, R47 ;  /* 0x000000ffff2d7224 */ /* 0x000fe400078e002f */
[----:B------:R-:W-:Y:S01]  /*6af0*/  IMAD.MOV.U32 R47, RZ, RZ, R51 ;  /* 0x000000ffff2f7224 */ /* 0x000fe200078e0033 */
[CC--:B------:R-:W-:Y:S01]  /*6b00*/  ISETP.GT.U32.AND P2, PT, R0.reuse, R5.reuse, PT ;  /* 0x000000050000720c */ /* 0x0c0fe20003f44070 */
[----:B------:R-:W-:Y:S01]  /*6b10*/  IMAD.X R4, RZ, RZ, UR5, P3 ;  /* 0x00000005ff047e24 */ /* 0x000fe200098e06ff */
[----:B------:R-:W-:Y:S01]  /*6b20*/  HMMA.16816.F32 R40, R40, R2, R56 ;  /* 0x000000022828723c */ /* 0x000fe20000001838 */
[C---:B------:R-:W-:Y:S01]  /*6b30*/  ISETP.GE.U32.AND P1, PT, R0.reuse, R5, PT ;  /* 0x000000050000720c */ /* 0x040fe20003f26070 */
[----:B------:R-:W2:Y:S01]  /*6b40*/  LDL R54, [R1+0x84] ;  /* 0x0000840001367983 */ /* 0x000ea20000100800 */
[----:B------:R-:W-:-:S02]  /*6b50*/  ISETP.GT.U32.AND P0, PT, R0, R8, PT ;  /* 0x000000080000720c */ /* 0x000fc40003f04070 */
[C---:B------:R-:W-:Y:S01]  /*6b60*/  ISETP.GE.U32.AND P5, PT, R0.reuse, R8, PT ;  /* 0x000000080000720c */ /* 0x040fe20003fa6070 */
[----:B------:R-:W2:Y:S02]  /*6b70*/  LDL R56, [R1+0x94] ;  /* 0x0000940001387983 */ /* 0x000ea40000100800 */
[----:B------:R-:W-:Y:S01]  /*6b80*/  HMMA.16816.F32 R36, R44, R130, R36 ;  /* 0x000000822c24723c */ /* 0x000fe20000001824 */
[----:B------:R-:W-:Y:S01]  /*6b90*/  IMAD.MOV.U32 R44, RZ, RZ, R53 ;  /* 0x000000ffff2c7224 */ /* 0x000fe200078e0035 */
[----:B------:R-:W-:Y:S01]  /*6ba0*/  ISETP.GT.U32.AND P4, PT, R0, R7, PT ;  /* 0x000000070000720c */ /* 0x000fe20003f84070 */
[----:B------:R-:W-:Y:S01]  /*6bb0*/  IMAD.MOV.U32 R45, RZ, RZ, R55 ;  /* 0x000000ffff2d7224 */ /* 0x000fe200078e0037 */
[C---:B------:R-:W-:Y:S01]  /*6bc0*/  ISETP.GT.U32.AND.EX P2, PT, R4.reuse, RZ, PT, P2 ;  /* 0x000000ff0400720c */ /* 0x040fe20003f44120 */
[----:B------:R-:W-:Y:S01]  /*6bd0*/  IMAD.MOV.U32 R46, RZ, RZ, R141 ;  /* 0x000000ffff2e7224 */ /* 0x000fe200078e008d */
[----:B------:R-:W2:Y:S01]  /*6be0*/  LDL R51, [R1+0xac] ;  /* 0x0000ac0001337983 */ /* 0x000ea20000100800 */
[----:B------:R-:W-:Y:S01]  /*6bf0*/  IMAD.MOV.U32 R47, RZ, RZ, R143 ;  /* 0x000000ffff2f7224 */ /* 0x000fe200078e008f */
[----:B------:R-:W-:-:S02]  /*6c00*/  ISETP.GE.U32.AND.EX P1, PT, R4, RZ, PT, P1 ;  /* 0x000000ff0400720c */ /* 0x000fc40003f26110 */
[----:B------:R-:W-:Y:S01]  /*6c10*/  ISETP.GE.U32.AND P3, PT, R0, R7, PT ;  /* 0x000000070000720c */ /* 0x000fe20003f66070 */
[----:B------:R-:W2:Y:S03]  /*6c20*/  LDL R53, [R1+0x88] ;  /* 0x0000880001357983 */ /* 0x000ea60000100800 */
[----:B------:R-:W-:Y:S01]  /*6c30*/  HMMA.16816.F32 R40, R44, R130, R40 ;  /* 0x000000822c28723c */ /* 0x000fe20000001828 */
[----:B------:R-:W2:Y:S04]  /*6c40*/  LDL R49, [R1+0xa0] ;  /* 0x0000a00001317983 */ /* 0x000ea80000100800 */
[----:B------:R-:W-:Y:S01]  /*6c50*/  FMUL R2, R36, UR15 ;  /* 0x0000000f24027c20 */ /* 0x000fe20008400000 */
[----:B------:R-:W-:Y:S01]  /*6c60*/  FMUL R3, R37, UR15 ;  /* 0x0000000f25037c20 */ /* 0x000fe20008400000 */
[----:B------:R-:W-:Y:S01]  /*6c70*/  FMUL R38, R38, UR15 ;  /* 0x0000000f26267c20 */ /* 0x000fe20008400000 */
[----:B------:R-:W-:Y:S01]  /*6c80*/  FMUL R39, R39, UR15 ;  /* 0x0000000f27277c20 */ /* 0x000fe20008400000 */
[----:B------:R-:W-:Y:S01]  /*6c90*/  ISETP.GT.U32.AND.EX P0, PT, R4, RZ, PT, P0 ;  /* 0x000000ff0400720c */ /* 0x000fe20003f04100 */
[----:B------:R-:W2:Y:S01]  /*6ca0*/  LDL R55, [R1+0x98] ;  /* 0x0000980001377983 */ /* 0x000ea20000100800 */
[----:B------:R-:W-:-:S02]  /*6cb0*/  FSEL R2, R2, -INF , !P2 ;  /* 0xff80000002027808 */ /* 0x000fc40005000000 */
[----:B------:R-:W-:Y:S01]  /*6cc0*/  FSEL R3, R3, -INF , !P1 ;  /* 0xff80000003037808 */ /* 0x000fe20004800000 */
[----:B------:R-:W2:Y:S01]  /*6cd0*/  LDL R141, [R1+0x100] ;  /* 0x00010000018d7983 */ /* 0x000ea20000100800 */
[CC--:B------:R-:W-:Y:S02]  /*6ce0*/  ISETP.GT.U32.AND P2, PT, R0.reuse, R6.reuse, PT ;  /* 0x000000060000720c */ /* 0x0c0fe40003f44070 */
[----:B------:R-:W-:Y:S01]  /*6cf0*/  ISETP.GE.U32.AND P1, PT, R0, R6, PT ;  /* 0x000000060000720c */ /* 0x000fe20003f26070 */
[----:B------:R-:W2:Y:S01]  /*6d00*/  LDL R142, [R1+0x114] ;  /* 0x00011400018e7983 */ /* 0x000ea20000100800 */
[C---:B------:R-:W-:Y:S01]  /*6d10*/  ISETP.GE.U32.AND.EX P5, PT, R4.reuse, RZ, PT, P5 ;  /* 0x000000ff0400720c */ /* 0x040fe20003fa6150 */
[----:B------:R-:W-:Y:S01]  /*6d20*/  FMUL R41, R41, UR15 ;  /* 0x0000000f29297c20 */ /* 0x000fe20008400000 */
[----:B------:R-:W-:Y:S01]  /*6d30*/  ISETP.GT.U32.AND.EX P4, PT, R4, RZ, PT, P4 ;  /* 0x000000ff0400720c */ /* 0x000fe20003f84140 */
[----:B------:R-:W-:Y:S01]  /*6d40*/  FMUL R0, R42, UR15 ;  /* 0x0000000f2a007c20 */ /* 0x000fe20008400000 */
[C---:B------:R-:W-:Y:S01]  /*6d50*/  ISETP.GE.U32.AND.EX P3, PT, R4.reuse, RZ, PT, P3 ;  /* 0x000000ff0400720c */ /* 0x040fe20003f66130 */
[----:B------:R-:W0:Y:S01]  /*6d60*/  S2R R47, SR_TID.X ;  /* 0x00000000002f7919 */ /* 0x000e220000002100 */
[----:B------:R-:W-:-:S02]  /*6d70*/  ISETP.GT.U32.AND.EX P2, PT, R4, RZ, PT, P2 ;  /* 0x000000ff0400720c */ /* 0x000fc40003f44120 */
[----:B------:R-:W-:Y:S01]  /*6d80*/  ISETP.GE.U32.AND.EX P1, PT, R4, RZ, PT, P1 ;  /* 0x000000ff0400720c */ /* 0x000fe20003f26110 */
[----:B------:R-:W-:Y:S01]  /*6d90*/  FMUL R4, R43, UR15 ;  /* 0x0000000f2b047c20 */ /* 0x000fe20008400000 */
[----:B------:R-:W-:Y:S01]  /*6da0*/  FSEL R46, R38, -INF , !P0 ;  /* 0xff800000262e7808 */ /* 0x000fe20004000000 */
[----:B------:R-:W2:Y:S01]  /*6db0*/  LDL R130, [R1+0x8c] ;  /* 0x00008c0001827983 */ /* 0x000ea20000100800 */
[----:B------:R-:W-:Y:S01]  /*6dc0*/  FSEL R45, R39, -INF , !P5 ;  /* 0xff800000272d7808 */ /* 0x000fe20006800000 */
[----:B------:R-:W-:Y:S01]  /*6dd0*/  FMUL R40, R40, UR15 ;  /* 0x0000000f28287c20 */ /* 0x000fe20008400000 */
[----:B------:R-:W-:Y:S01]  /*6de0*/  FSEL R42, R41, -INF , !P3 ;  /* 0xff800000292a7808 */ /* 0x000fe20005800000 */
[----:B------:R-:W2:Y:S01]  /*6df0*/  LDL R131, [R1+0x90] ;  /* 0x0000900001837983 */ /* 0x000ea20000100800 */
[----:B------:R-:W-:Y:S02]  /*6e00*/  FSEL R41, R0, -INF , !P2 ;  /* 0xff80000000297808 */ /* 0x000fe40005000000 */
[----:B------:R-:W-:Y:S01]  /*6e10*/  FSEL R38, R4, -INF , !P1 ;  /* 0xff80000004267808 */ /* 0x000fe20004800000 */
[----:B------:R-:W2:Y:S01]  /*6e20*/  LDL R140, [R1+0x130] ;  /* 0x00013000018c7983 */ /* 0x000ea20000100800 */
[----:B------:R-:W-:-:S02]  /*6e30*/  FMNMX R0, R46, R45, !PT ;  /* 0x0000002d2e007209 */ /* 0x000fc40007800000 */
[----:B------:R-:W-:Y:S01]  /*6e40*/  FSEL R43, R40, -INF , !P4 ;  /* 0xff800000282b7808 */ /* 0x000fe20006000000 */
[----:B------:R-:W2:Y:S01]  /*6e50*/  LDL R143, [R1+0x138] ;  /* 0x00013800018f7983 */ /* 0x000ea20000100800 */
[----:B------:R-:W-:-:S03]  /*6e60*/  FMNMX R44, R41, R38, !PT ;  /* 0x00000026292c7209 */ /* 0x000fc60007800000 */
[----:B------:R-:W1:Y:S01]  /*6e70*/  SHFL.BFLY PT, R39, R0, 0x2, 0x1f ;  /* 0x0c401f0000277f89 */ /* 0x000e6200000e0000 */
[----:B------:R-:W-:-:S03]  /*6e80*/  FMNMX R4, R43, R42, !PT ;  /* 0x0000002a2b047209 */ /* 0x000fc60007800000 */
[----:B------:R-:W0:Y:S01]  /*6e90*/  SHFL.BFLY PT, R36, R44, 0x2, 0x1f ;  /* 0x0c401f002c247f89 */ /* 0x000e2200000e0000 */
[----:B------:R-:W-:-:S03]  /*6ea0*/  FMNMX R31, R2, R3, !PT ;  /* 0x00000003021f7209 */ /* 0x000fc60007800000 */
[----:B------:R-:W0:Y:S04]  /*6eb0*/  SHFL.BFLY PT, R37, R4, 0x2, 0x1f ;  /* 0x0c401f0004257f89 */ /* 0x000e2800000e0000 */
[----:B------:R-:W0:Y:S04]  /*6ec0*/  SHFL.BFLY PT, R40, R31, 0x2, 0x1f ;  /* 0x0c401f001f287f89 */ /* 0x000e2800000e0000 */
[----:B------:R-:W2:Y:S01]  /*6ed0*/  LDL R224, [R1+0x1a4] ;  /* 0x0001a40001e07983 */ /* 0x000ea20000100800 */
[----:B-1----:R-:W-:Y:S02]  /*6ee0*/  FMNMX R0, R0, R39, !PT ;  /* 0x0000002700007209 */ /* 0x002fe40007800000 */
[----:B0-----:R-:W-:-:S03]  /*6ef0*/  FMNMX R44, R44, R36, !PT ;  /* 0x000000242c2c7209 */ /* 0x001fc60007800000 */
[----:B------:R-:W0:Y:S01]  /*6f00*/  SHFL.BFLY PT, R36, R0, 0x1, 0x1f ;  /* 0x0c201f0000247f89 */ /* 0x000e2200000e0000 */
[----:B------:R-:W-:-:S03]  /*6f10*/  FMNMX R4, R4, R37, !PT ;  /* 0x0000002504047209 */ /* 0x000fc60007800000 */
[----:B------:R-:W1:Y:S01]  /*6f20*/  SHFL.BFLY PT, R37, R44, 0x1, 0x1f ;  /* 0x0c201f002c257f89 */ /* 0x000e6200000e0000 */
[----:B------:R-:W-:-:S03]  /*6f30*/  FMNMX R31, R31, R40, !PT ;  /* 0x000000281f1f7209 */ /* 0x000fc60007800000 */
[----:B------:R-:W-:Y:S04]  /*6f40*/  SHFL.BFLY PT, R39, R4, 0x1, 0x1f ;  /* 0x0c201f0004277f89 */ /* 0x000fe800000e0000 */
[----:B------:R-:W1:Y:S01]  /*6f50*/  SHFL.BFLY PT, R40, R31, 0x1, 0x1f ;  /* 0x0c201f001f287f89 */ /* 0x000e6200000e0000 */
[C---:B------:R-:W-:Y:S02]  /*6f60*/  LOP3.LUT R48, R47.reuse, 0x7f, RZ, 0xc0, !PT ;  /* 0x0000007f2f307812 */ /* 0x040fe400078ec0ff */
[----:B0-----:R-:W-:Y:S02]  /*6f70*/  FMNMX R0, R0, R36, !PT ;  /* 0x0000002400007209 */ /* 0x001fe40007800000 */
[----:B------:R-:W-:Y:S02]  /*6f80*/  LOP3.LUT R36, R47, 0x1c, RZ, 0xc0, !PT ;  /* 0x0000001c2f247812 */ /* 0x000fe400078ec0ff */
[----:B-1----:R-:W-:-:S02]  /*6f90*/  FMNMX R44, R44, R37, !PT ;  /* 0x000000252c2c7209 */ /* 0x002fc40007800000 */
[----:B------:R-:W-:Y:S02]  /*6fa0*/  SHF.R.U32.HI R37, RZ, 0x3, R48 ;  /* 0x00000003ff257819 */ /* 0x000fe40000011630 */
[C---:B------:R-:W-:Y:S02]  /*6fb0*/  LEA.HI R57, R36.reuse, 0x8, RZ, 0x1e ;  /* 0x0000000824397811 */ /* 0x040fe400078ff0ff */
[C---:B------:R-:W-:Y:S02]  /*6fc0*/  LEA.HI R137, R36.reuse, 0x10, RZ, 0x1e ;  /* 0x0000001024897811 */ /* 0x040fe400078ff0ff */
[C---:B------:R-:W-:Y:S02]  /*6fd0*/  LEA.HI R136, R36.reuse, 0x18, RZ, 0x1e ;  /* 0x0000001824887811 */ /* 0x040fe400078ff0ff */
[----:B------:R-:W-:Y:S02]  /*6fe0*/  LEA R60, R36, UR8, 0x2 ;  /* 0x00000008243c7c11 */ /* 0x000fe4000f8e10ff */
[----:B------:R-:W-:-:S02]  /*6ff0*/  LOP3.LUT R37, R37, 0xc, RZ, 0xc0, !PT ;  /* 0x0000000c25257812 */ /* 0x000fc400078ec0ff */
[----:B------:R-:W-:Y:S01]  /*7000*/  LEA R57, R57, UR8, 0x4 ;  /* 0x0000000839397c11 */ /* 0x000fe2000f8e20ff */
[----:B------:R-:W-:Y:S01]  /*7010*/  BAR.SYNC.DEFER_BLOCKING 0x0 ;  /* 0x0000000000007b1d */ /* 0x000fe20000010000 */
[----:B------:R-:W-:Y:S02]  /*7020*/  LEA R137, R137, UR8, 0x4 ;  /* 0x0000000889897c11 */ /* 0x000fe4000f8e20ff */
[----:B------:R-:W-:Y:S01]  /*7030*/  LEA R136, R136, UR8, 0x4 ;  /* 0x0000000888887c11 */ /* 0x000fe2000f8e20ff */
[----:B------:R-:W-:Y:S01]  /*7040*/  IMAD.IADD R36, R60, 0x1, R37 ;  /* 0x000000013c247824 */ /* 0x000fe200078e0225 */
[----:B------:R-:W-:Y:S01]  /*7050*/  FMNMX R31, R31, R40, !PT ;  /* 0x000000281f1f7209 */ /* 0x000fe20007800000 */
[C---:B------:R-:W-:Y:S01]  /*7060*/  IMAD.IADD R40, R37.reuse, 0x1, R57 ;  /* 0x0000000125287824 */ /* 0x040fe200078e0239 */
[----:B------:R-:W-:Y:S01]  /*7070*/  FMNMX R4, R4, R39, !PT ;  /* 0x0000002704047209 */ /* 0x000fe20007800000 */
[C---:B------:R-:W-:Y:S02]  /*7080*/  IMAD.IADD R39, R37.reuse, 0x1, R137 ;  /* 0x0000000125277824 */ /* 0x040fe400078e0289 */
[----:B------:R-:W-:Y:S01]  /*7090*/  IMAD.IADD R37, R37, 0x1, R136 ;  /* 0x0000000125257824 */ /* 0x000fe200078e0288 */
[----:B------:R0:W-:Y:S04]  /*70a0*/  @!P6 STS [R36+0x4000], R31 ;  /* 0x0040001f2400e388 */ /* 0x0001e80000000800 */
[----:B------:R-:W-:Y:S04]  /*70b0*/  @!P6 STS [R40+0x4000], R0 ;  /* 0x004000002800e388 */ /* 0x000fe80000000800 */
[----:B------:R-:W-:Y:S04]  /*70c0*/  @!P6 STS [R39+0x4000], R4 ;  /* 0x004000042700e388 */ /* 0x000fe80000000800 */
[----:B------:R-:W-:Y:S01]  /*70d0*/  @!P6 STS [R37+0x4000], R44 ;  /* 0x0040002c2500e388 */ /* 0x000fe20000000800 */
[----:B------:R-:W-:Y:S01]  /*70e0*/  BAR.SYNC.DEFER_BLOCKING 0x0 ;  /* 0x0000000000007b1d */ /* 0x000fe20000010000 */
[----:B0-----:R-:W-:-:S05]  /*70f0*/  LEA R31, R30, UR8, 0x2 ;  /* 0x000000081e1f7c11 */ /* 0x001fca000f8e10ff */
[----:B------:R-:W0:Y:S04]  /*7100*/  LDS R0, [R31+0x4000] ;  /* 0x004000001f007984 */ /* 0x000e280000000800 */
[----:B0-----:R-:W0:Y:S02]  /*7110*/  SHFL.BFLY PT, R4, R0, 0x2, 0x1f ;  /* 0x0c401f0000047f89 */ /* 0x001e2400000e0000 */
[----:B0-----:R-:W-:-:S05]  /*7120*/  FMNMX R4, R0, R4, !PT ;  /* 0x0000000400047209 */ /* 0x001fca0007800000 */
[----:B------:R-:W0:Y:S02]  /*7130*/  SHFL.BFLY PT, R0, R4, 0x1, 0x1f ;  /* 0x0c201f0004007f89 */ /* 0x000e2400000e0000 */
[----:B0-----:R-:W-:-:S05]  /*7140*/  FMNMX R0, R4, R0, !PT ;  /* 0x0000000004007209 */ /* 0x001fca0007800000 */
[----:B------:R-:W-:Y:S01]  /*7150*/  @!P6 STS [R31+0x4000], R0 ;  /* 0x004000001f00e388 */ /* 0x000fe20000000800 */
[----:B------:R-:W-:Y:S06]  /*7160*/  BAR.SYNC.DEFER_BLOCKING 0x0 ;  /* 0x0000000000007b1d */ /* 0x000fec0000010000 */
[----:B------:R-:W0:Y:S04]  /*7170*/  LDS R0, [R60+0x4000] ;  /* 0x004000003c007984 */ /* 0x000e280000000800 */
[----:B------:R-:W1:Y:S04]  /*7180*/  LDS R47, [R57+0x4000] ;  /* 0x00400000392f7984 */ /* 0x000e680000000800 */
[----:B------:R-:W-:Y:S04]  /*7190*/  LDS R44, [R137+0x4000] ;  /* 0x00400000892c7984 */ /* 0x000fe80000000800 */
[----:B------:R-:W3:Y:S01]  /*71a0*/  LDS R4, [R136+0x4000] ;  /* 0x0040000088047984 */ /* 0x000ee20000000800 */
[----:B0-----:R-:W-:-:S05]  /*71b0*/  FMNMX R0, R0, R27, !PT ;  /* 0x0000001b00007209 */ /* 0x001fca0007800000 */
[--C-:B------:R-:W-:Y:S01]  /*71c0*/  FADD R3, R3, -R0.reuse ;  /* 0x8000000003037221 */ /* 0x100fe20000000000 */
[----:B------:R-:W-:-:S03]  /*71d0*/  FADD R48, R2, -R0 ;  /* 0x8000000002307221 */ /* 0x000fc60000000000 */
[----:B------:R-:W-:Y:S01]  /*71e0*/  FMUL R3, R3, 1.4426950216293334961 ;  /* 0x3fb8aa3b03037820 */ /* 0x000fe20000400000 */
[----:B-1----:R-:W-:-:S03]  /*71f0*/  FMNMX R2, R47, R26, !PT ;  /* 0x0000001a2f027209 */ /* 0x002fc60007800000 */
[----:B------:R0:W-:Y:S01]  /*7200*/  MUFU.EX2 R138, R3 ;  /* 0x00000003008a7308 */ /* 0x0001e20000000800 */
[----:B---3--:R-:W-:Y:S01]  /*7210*/  FMNMX R4, R4, R29, !PT ;  /* 0x0000001d04047209 */ /* 0x008fe20007800000 */
[--C-:B------:R-:W-:Y:S01]  /*7220*/  FADD R46, R46, -R2.reuse ;  /* 0x800000022e2e7221 */ /* 0x100fe20000000000 */
[----:B------:R-:W-:Y:S01]  /*7230*/  FADD R45, R45, -R2 ;  /* 0x800000022d2d7221 */ /* 0x000fe20000000000 */
[----:B0-----:R-:W-:Y:S02]  /*7240*/  FMNMX R3, R44, R28, !PT ;  /* 0x0000001c2c037209 */ /* 0x001fe40007800000 */
[--C-:B------:R-:W-:Y:S01]  /*7250*/  FADD R41, R41, -R4.reuse ;  /* 0x8000000429297221 */ /* 0x100fe20000000000 */
[----:B------:R-:W-:Y:S01]  /*7260*/  FADD R38, R38, -R4 ;  /* 0x8000000426267221 */ /* 0x000fe20000000000 */
[----:B------:R-:W-:Y:S01]  /*7270*/  FMUL R48, R48, 1.4426950216293334961 ;  /* 0x3fb8aa3b30307820 */ /* 0x000fe20000400000 */
[--C-:B------:R-:W-:Y:S01]  /*7280*/  FADD R43, R43, -R3.reuse ;  /* 0x800000032b2b7221 */ /* 0x100fe20000000000 */
[----:B------:R-:W-:Y:S01]  /*7290*/  FADD R42, R42, -R3 ;  /* 0x800000032a2a7221 */ /* 0x000fe20000000000 */
[----:B------:R-:W-:Y:S01]  /*72a0*/  FMUL R46, R46, 1.4426950216293334961 ;  /* 0x3fb8aa3b2e2e7820 */ /* 0x000fe20000400000 */
[----:B------:R-:W-:Y:S01]  /*72b0*/  FMUL R45, R45, 1.4426950216293334961 ;  /* 0x3fb8aa3b2d2d7820 */ /* 0x000fe20000400000 */
[----:B------:R-:W-:Y:S01]  /*72c0*/  FMUL R43, R43, 1.4426950216293334961 ;  /* 0x3fb8aa3b2b2b7820 */ /* 0x000fe20000400000 */
[----:B------:R-:W-:Y:S01]  /*72d0*/  FMUL R42, R42, 1.4426950216293334961 ;  /* 0x3fb8aa3b2a2a7820 */ /* 0x000fe20000400000 */
[----:B------:R-:W-:Y:S01]  /*72e0*/  FMUL R41, R41, 1.4426950216293334961 ;  /* 0x3fb8aa3b29297820 */ /* 0x000fe20000400000 */
[----:B------:R-:W-:Y:S01]  /*72f0*/  FMUL R38, R38, 1.4426950216293334961 ;  /* 0x3fb8aa3b26267820 */ /* 0x000fe20000400000 */
[----:B------:R0:W1:Y:S08]  /*7300*/  MUFU.EX2 R62, R48 ;  /* 0x00000030003e7308 */ /* 0x0000700000000800 */
[----:B------:R1:W-:Y:S01]  /*7310*/  MUFU.EX2 R59, R46 ;  /* 0x0000002e003b7308 */ /* 0x0003e20000000800 */
[----:B0-----:R-:W3:Y:S07]  /*7320*/  LDL R48, [R1+0xb4] ;  /* 0x0000b40001307983 */ /* 0x001eee0000100800 */
[----:B------:R-:W0:Y:S08]  /*7330*/  MUFU.EX2 R129, R45 ;  /* 0x0000002d00817308 */ /* 0x000e300000000800 */
[----:B------:R-:W-:Y:S08]  /*7340*/  MUFU.EX2 R58, R43 ;  /* 0x0000002b003a7308 */ /* 0x000ff00000000800 */
[----:B------:R-:W0:Y:S08]  /*7350*/  MUFU.EX2 R128, R42 ;  /* 0x0000002a00807308 */ /* 0x000e300000000800 */
[----:B------:R-:W-:Y:S08]  /*7360*/  MUFU.EX2 R61, R41 ;  /* 0x00000029003d7308 */ /* 0x000ff00000000800 */
[----:B------:R-:W2:Y:S01]  /*7370*/  MUFU.EX2 R63, R38 ;  /* 0x00000026003f7308 */ /* 0x000ea20000000800 */
[----:B-1----:R-:W-:Y:S01]  /*7380*/  FADD R46, R62, R138 ;  /* 0x0000008a3e2e7221 */ /* 0x002fe20000000000 */
[----:B0-----:R-:W-:Y:S01]  /*7390*/  FADD R44, R59, R129 ;  /* 0x000000813b2c7221 */ /* 0x001fe20000000000 */
[----:B------:R-:W-:-:S03]  /*73a0*/  FADD R43, R58, R128 ;  /* 0x000000803a2b7221 */ /* 0x000fc60000000000 */
[----:B------:R-:W0:Y:S04]  /*73b0*/  SHFL.BFLY PT, R47, R46, 0x2, 0x1f ;  /* 0x0c401f002e2f7f89 */ /* 0x000e2800000e0000 */
[----:B------:R-:W1:Y:S01]  /*73c0*/  SHFL.BFLY PT, R45, R44, 0x2, 0x1f ;  /* 0x0c401f002c2d7f89 */ /* 0x000e6200000e0000 */
[----:B--2---:R-:W-:-:S03]  /*73d0*/  FADD R42, R61, R63 ;  /* 0x0000003f3d2a7221 */ /* 0x004fc60000000000 */
[----:B------:R-:W2:Y:S04]  /*73e0*/  SHFL.BFLY PT, R41, R43, 0x2, 0x1f ;  /* 0x0c401f002b297f89 */ /* 0x000ea800000e0000 */
[----:B------:R-:W4:Y:S01]  /*73f0*/  SHFL.BFLY PT, R38, R42, 0x2, 0x1f ;  /* 0x0c401f002a267f89 */ /* 0x000f2200000e0000 */
[----:B0-----:R-:W-:Y:S01]  /*7400*/  FADD R47, R46, R47 ;  /* 0x0000002f2e2f7221 */ /* 0x001fe20000000000 */
[----:B-1----:R-:W-:Y:S01]  /*7410*/  FADD R45, R44, R45 ;  /* 0x0000002d2c2d7221 */ /* 0x002fe20000000000 */
[----:B--2---:R-:W-:Y:S01]  /*7420*/  FADD R41, R43, R41 ;  /* 0x000000292b297221 */ /* 0x004fe20000000000 */
[----:B----4-:R-:W-:-:S03]  /*7430*/  FADD R38, R42, R38 ;  /* 0x000000262a267221 */ /* 0x010fc60000000000 */
[----:B------:R-:W0:Y:S04]  /*7440*/  SHFL.BFLY PT, R43, R45, 0x1, 0x1f ;  /* 0x0c201f002d2b7f89 */ /* 0x000e2800000e0000 */
[----:B------:R-:W1:Y:S04]  /*7450*/  SHFL.BFLY PT, R42, R47, 0x1, 0x1f ;  /* 0x0c201f002f2a7f89 */ /* 0x000e6800000e0000 */
[----:B------:R-:W2:Y:S04]  /*7460*/  SHFL.BFLY PT, R44, R41, 0x1, 0x1f ;  /* 0x0c201f00292c7f89 */ /* 0x000ea800000e0000 */
[----:B------:R-:W4:Y:S01]  /*7470*/  SHFL.BFLY PT, R46, R38, 0x1, 0x1f ;  /* 0x0c201f00262e7f89 */ /* 0x000f2200000e0000 */
[----:B0-----:R-:W-:Y:S01]  /*7480*/  FADD R43, R45, R43 ;  /* 0x0000002b2d2b7221 */ /* 0x001fe20000000000 */
[----:B-1----:R-:W-:Y:S01]  /*7490*/  FADD R42, R47, R42 ;  /* 0x0000002a2f2a7221 */ /* 0x002fe20000000000 */
[----:B------:R-:W-:Y:S01]  /*74a0*/  BAR.SYNC.DEFER_BLOCKING 0x0 ;  /* 0x0000000000007b1d */ /* 0x000fe20000010000 */
[----:B--2---:R-:W-:Y:S01]  /*74b0*/  FADD R44, R41, R44 ;  /* 0x0000002c292c7221 */ /* 0x004fe20000000000 */
[----:B----4-:R-:W-:-:S04]  /*74c0*/  FADD R46, R38, R46 ;  /* 0x0000002e262e7221 */ /* 0x010fc80000000000 */
[----:B------:R-:W-:Y:S04]  /*74d0*/  @!P6 STS [R36+0x4000], R42 ;  /* 0x0040002a2400e388 */ /* 0x000fe80000000800 */
[----:B------:R-:W-:Y:S04]  /*74e0*/  @!P6 STS [R40+0x4000], R43 ;  /* 0x0040002b2800e388 */ /* 0x000fe80000000800 */
[----:B------:R0:W-:Y:S04]  /*74f0*/  @!P6 STS [R39+0x4000], R44 ;  /* 0x0040002c2700e388 */ /* 0x0001e80000000800 */
[----:B------:R-:W-:Y:S01]  /*7500*/  @!P6 STS [R37+0x4000], R46 ;  /* 0x0040002e2500e388 */ /* 0x000fe20000000800 */
[----:B------:R-:W-:Y:S06]  /*7510*/  BAR.SYNC.DEFER_BLOCKING 0x0 ;  /* 0x0000000000007b1d */ /* 0x000fec0000010000 */
[----:B0-----:R-:W2:Y:S04]  /*7520*/  LDL R44, [R1+0xb0] ;  /* 0x0000b000012c7983 */ /* 0x001ea80000100800 */
[----:B------:R-:W4:Y:S04]  /*7530*/  LDL R43, [R1+0xc0] ;  /* 0x0000c000012b7983 */ /* 0x000f280000100800 */
[----:B------:R-:W4:Y:S04]  /*7540*/  LDL R42, [R1+0xd0] ;  /* 0x0000d000012a7983 */ /* 0x000f280000100800 */
[----:B------:R-:W0:Y:S04]  /*7550*/  LDS R38, [R31+0x4000] ;  /* 0x004000001f267984 */ /* 0x000e280000000800 */
[----:B0-----:R-:W0:Y:S02]  /*7560*/  SHFL.BFLY PT, R36, R38, 0x2, 0x1f ;  /* 0x0c401f0026247f89 */ /* 0x001e2400000e0000 */
[----:B0-----:R-:W-:-:S05]  /*7570*/  FADD R38, R38, R36 ;  /* 0x0000002426267221 */ /* 0x001fca0000000000 */
[----:B------:R-:W0:Y:S01]  /*7580*/  SHFL.BFLY PT, R37, R38, 0x1, 0x1f ;  /* 0x0c201f0026257f89 */ /* 0x000e2200000e0000 */
[----:B------:R-:W-:-:S03]  /*7590*/  IADD3 R36, P0, PT, R54, UR7, RZ ;  /* 0x0000000736247c10 */ /* 0x000fc6000ff1e0ff */
[----:B------:R-:W4:Y:S01]  /*75a0*/  LDL R54, [R1+0xa8] ;  /* 0x0000a80001367983 */ /* 0x000f220000100800 */
[----:B0-----:R-:W-:Y:S01]  /*75b0*/  FADD R38, R38, R37 ;  /* 0x0000002526267221 */ /* 0x001fe20000000000 */
[----:B------:R-:W-:Y:S02]  /*75c0*/  IADD3.X R37, PT, PT, R50, UR9, RZ, P0, !PT ;  /* 0x0000000932257c10 */ /* 0x000fe400087fe4ff */
[----:B------:R-:W5:Y:S04]  /*75d0*/  LDL R50, [R1+0xbc] ;  /* 0x0000bc0001327983 */ /* 0x000f680000100800 */
[----:B------:R0:W-:Y:S01]  /*75e0*/  @!P6 STS [R31+0x4000], R38 ;  /* 0x004000261f00e388 */ /* 0x0001e20000000800 */
[----:B------:R-:W-:Y:S01]  /*75f0*/  BAR.SYNC.DEFER_BLOCKING 0x0 ;  /* 0x0000000000007b1d */ /* 0x000fe20000010000 */
[----:B0-----:R-:W-:-:S05]  /*7600*/  IADD3 R38, P0, PT, R56, UR7, RZ ;  /* 0x0000000738267c10 */ /* 0x001fca000ff1e0ff */
[----:B------:R-:W5:Y:S01]  /*7610*/  LDL R56, [R1+0xc4] ;  /* 0x0000c40001387983 */ /* 0x000f620000100800 */
[----:B------:R-:W-:-:S03]  /*7620*/  IADD3 R46, P1, PT, R130, UR7, RZ ;  /* 0x00000007822e7c10 */ /* 0x000fc6000ff3e0ff */
[----:B------:R-:W5:Y:S01]  /*7630*/  LDL R130, [R1+0xcc] ;  /* 0x0000cc0001827983 */ /* 0x000f620000100800 */
[----:B------:R-:W-:-:S03]  /*7640*/  IADD3.X R47, PT, PT, R53, UR9, RZ, P1, !PT ;  /* 0x00000009352f7c10 */ /* 0x000fc60008ffe4ff */
[----:B------:R-:W5:Y:S04]  /*7650*/  LDL R53, [R1+0xb8] ;  /* 0x0000b80001357983 */ /* 0x000f680000100800 */
[----:B------:R0:W5:Y:S01]  /*7660*/  LDG.E.U8 R31, desc[UR16][R36.64] ;  /* 0x00000010241f7981 */ /* 0x000162000c1e1100 */
[----:B------:R-:W-:-:S03]  /*7670*/  IADD3.X R39, PT, PT, R131, UR9, RZ, P0, !PT ;  /* 0x0000000983277c10 */ /* 0x000fc600087fe4ff */
[----:B------:R-:W5:Y:S01]  /*7680*/  LDG.E.U8 R46, desc[UR16][R46.64] ;  /* 0x000000102e2e7981 */ /* 0x000f62000c1e1100 */
[----:B0-----:R-:W-:-:S03]  /*7690*/  IADD3 R36, P1, PT, R132, UR7, RZ ;  /* 0x0000000784247c10 */ /* 0x001fc6000ff3e0ff */
[----:B------:R-:W5:Y:S04]  /*76a0*/  LDL R131, [R1+0xf0] ;  /* 0x0000f00001837983 */ /* 0x000f680000100800 */
[----:B------:R-:W5:Y:S01]  /*76b0*/  LDL R132, [R1+0xd4] ;  /* 0x0000d40001847983 */ /* 0x000f620000100800 */
[----:B------:R-:W-:Y:S02]  /*76c0*/  IADD3 R40, P0, PT, R52, UR7, RZ ;  /* 0x0000000734287c10 */ /* 0x000fe4000ff1e0ff */
[----:B------:R-:W-:Y:S01]  /*76d0*/  IADD3.X R37, PT, PT, R55, UR9, RZ, P1, !PT ;  /* 0x0000000937257c10 */ /* 0x000fe20008ffe4ff */
[----:B------:R-:W5:Y:S01]  /*76e0*/  LDL R52, [R1+0xc8] ;  /* 0x0000c80001347983 */ /* 0x000f620000100800 */
[----:B------:R-:W-:-:S03]  /*76f0*/  IADD3.X R41, PT, PT, R49, UR9, RZ, P0, !PT ;  /* 0x0000000931297c10 */ /* 0x000fc600087fe4ff */
[----:B------:R0:W5:Y:S04]  /*7700*/  LDG.E.U8 R55, desc[UR16][R38.64] ;  /* 0x0000001026377981 */ /* 0x000168000c1e1100 */
[----:B------:R3:W5:Y:S04]  /*7710*/  LDG.E.U8 R45, desc[UR16][R36.64] ;  /* 0x00000010242d7981 */ /* 0x000768000c1e1100 */
[----:B------:R-:W5:Y:S01]  /*7720*/  LDL R49, [R1+0xd8] ;  /* 0x0000d80001317983 */ /* 0x000f620000100800 */
[----:B0-----:R-:W-:-:S03]  /*7730*/  IADD3 R38, P1, PT, R51, UR7, RZ ;  /* 0x0000000733267c10 */ /* 0x001fc6000ff3e0ff */
[----:B------:R-:W5:Y:S01]  /*7740*/  LDL R51, [R1+0xe4] ;  /* 0x0000e40001337983 */ /* 0x000f620000100800 */
[----:B---3--:R-:W-:-:S03]  /*7750*/  IADD3 R36, P0, PT, R48, UR7, RZ ;  /* 0x0000000730247c10 */ /* 0x008fc6000ff1e0ff */
[----:B------:R-:W3:Y:S04]  /*7760*/  LDL R48, [R1+0xec] ;  /* 0x0000ec0001307983 */ /* 0x000ee80000100800 */
[----:B------:R-:W3:Y:S01]  /*7770*/  LDL R47, [R1+0xe8] ;  /* 0x0000e800012f7983 */ /* 0x000ee20000100800 */
[----:B--2---:R-:W-:Y:S02]  /*7780*/  IADD3.X R37, PT, PT, R44, UR9, RZ, P0, !PT ;  /* 0x000000092c257c10 */ /* 0x004fe400087fe4ff */
[----:B----4-:R-:W-:Y:S02]  /*7790*/  IADD3.X R39, PT, PT, R54, UR9, RZ, P1, !PT ;  /* 0x0000000936277c10 */ /* 0x010fe40008ffe4ff */
[----:B------:R5:W2:Y:S04]  /*77a0*/  LDG.E.U8 R54, desc[UR16][R40.64] ;  /* 0x0000001028367981 */ /* 0x000aa8000c1e1100 */
[----:B------:R0:W4:Y:S01]  /*77b0*/  LDG.E.U8 R44, desc[UR16][R38.64] ;  /* 0x00000010262c7981 */ /* 0x000122000c1e1100 */
[----:B-----5:R-:W-:-:S03]  /*77c0*/  IADD3 R40, P1, PT, R50, UR7, RZ ;  /* 0x0000000732287c10 */ /* 0x020fc6000ff3e0ff */
[----:B------:R-:W5:Y:S01]  /*77d0*/  LDL R50, [R1+0xf4] ;  /* 0x0000f40001327983 */ /* 0x000f620000100800 */
[----:B0-----:R-:W-:-:S03]  /*77e0*/  IADD3 R38, P0, PT, R56, UR7, RZ ;  /* 0x0000000738267c10 */ /* 0x001fc6000ff1e0ff */
[----:B------:R-:W2:Y:S01]  /*77f0*/  LDL R56, [R1+0xfc] ;  /* 0x0000fc0001387983 */ /* 0x000ea20000100800 */
[----:B------:R-:W-:-:S03]  /*7800*/  IADD3.X R41, PT, PT, R53, UR9, RZ, P1, !PT ;  /* 0x0000000935297c10 */ /* 0x000fc60008ffe4ff */
[----:B------:R0:W4:Y:S01]  /*7810*/  LDG.E.U8 R53, desc[UR16][R36.64] ;  /* 0x0000001024357981 */ /* 0x000122000c1e1100 */
[----:B------:R-:W-:-:S03]  /*7820*/  IADD3.X R39, PT, PT, R43, UR9, RZ, P0, !PT ;  /* 0x000000092b277c10 */ /* 0x000fc600087fe4ff */
[----:B------:R1:W4:Y:S01]  /*7830*/  LDG.E.U8 R43, desc[UR16][R40.64] ;  /* 0x00000010282b7981 */ /* 0x000322000c1e1100 */
[----:B0-----:R-:W-:-:S03]  /*7840*/  IADD3 R36, P1, PT, R130, UR7, RZ ;  /* 0x0000000782247c10 */ /* 0x001fc6000ff3e0ff */
[----:B------:R-:W4:Y:S01]  /*7850*/  LDL R130, [R1+0x104] ;  /* 0x0001040001827983 */ /* 0x000f220000100800 */
[----:B-1----:R-:W-:-:S03]  /*7860*/  IADD3 R40, P0, PT, R132, UR7, RZ ;  /* 0x0000000784287c10 */ /* 0x002fc6000ff1e0ff */
[----:B------:R-:W4:Y:S01]  /*7870*/  LDL R132, [R1+0x10c] ;  /* 0x00010c0001847983 */ /* 0x000f220000100800 */
[----:B------:R-:W-:-:S03]  /*7880*/  IADD3.X R37, PT, PT, R52, UR9, RZ, P1, !PT ;  /* 0x0000000934257c10 */ /* 0x000fc60008ffe4ff */
[----:B------:R0:W4:Y:S01]  /*7890*/  LDG.E.U8 R52, desc[UR16][R38.64] ;  /* 0x0000001026347981 */ /* 0x000122000c1e1100 */
[----:B------:R-:W-:-:S03]  /*78a0*/  IADD3.X R41, PT, PT, R42, UR9, RZ, P0, !PT ;  /* 0x000000092a297c10 */ /* 0x000fc600087fe4ff */
[----:B------:R1:W4:Y:S01]  /*78b0*/  LDG.E.U8 R42, desc[UR16][R36.64] ;  /* 0x00000010242a7981 */ /* 0x000322000c1e1100 */
[----:B0-----:R-:W-:-:S03]  /*78c0*/  IADD3 R38, P1, PT, R135, UR7, RZ ;  /* 0x0000000787267c10 */ /* 0x001fc6000ff3e0ff */
[----:B------:R-:W4:Y:S01]  /*78d0*/  LDL R135, [R1+0x13c] ;  /* 0x00013c0001877983 */ /* 0x000f220000100800 */
[----:B-1----:R-:W-:Y:S02]  /*78e0*/  IADD3 R36, P0, PT, R51, UR7, RZ ;  /* 0x0000000733247c10 */ /* 0x002fe4000ff1e0ff */
[----:B------:R-:W-:Y:S01]  /*78f0*/  IADD3.X R39, PT, PT, R49, UR9, RZ, P1, !PT ;  /* 0x0000000931277c10 */ /* 0x000fe20008ffe4ff */
[----:B------:R5:W4:Y:S01]  /*7900*/  LDG.E.U8 R51, desc[UR16][R40.64] ;  /* 0x0000001028337981 */ /* 0x000b22000c1e1100 */
[----:B---3--:R-:W-:Y:S02]  /*7910*/  IADD3 R48, P1, PT, R48, UR7, RZ ;  /* 0x0000000730307c10 */ /* 0x008fe4000ff3e0ff */
[----:B------:R-:W-:Y:S02]  /*7920*/  IADD3.X R37, PT, PT, R134, UR9, RZ, P0, !PT ;  /* 0x0000000986257c10 */ /* 0x000fe400087fe4ff */
[----:B------:R-:W-:Y:S01]  /*7930*/  IADD3.X R49, PT, PT, R47, UR9, RZ, P1, !PT ;  /* 0x000000092f317c10 */ /* 0x000fe20008ffe4ff */
[----:B------:R-:W3:Y:S04]  /*7940*/  LDG.E.U8 R39, desc[UR16][R38.64] ;  /* 0x0000001026277981 */ /* 0x000ee8000c1e1100 */
[----:B------:R-:W3:Y:S04]  /*7950*/  LDL R47, [R1+0x118] ;  /* 0x00011800012f7983 */ /* 0x000ee80000100800 */
[----:B------:R-:W3:Y:S04]  /*7960*/  LDL R134, [R1+0x144] ;  /* 0x0001440001867983 */ /* 0x000ee80000100800 */
[----:B------:R-:W3:Y:S01]  /*7970*/  LDG.E.U8 R38, desc[UR16][R48.64] ;  /* 0x0000001030267981 */ /* 0x000ee2000c1e1100 */
[----:B-----5:R-:W-:-:S03]  /*7980*/  IADD3 R40, P0, PT, R50, UR7, RZ ;  /* 0x0000000732287c10 */ /* 0x020fc6000ff1e0ff */
[----:B------:R2:W5:Y:S02]  /*7990*/  LDG.E.U8 R50, desc[UR16][R36.64] ;  /* 0x0000001024327981 */ /* 0x000564000c1e1100 */
[----:B--2---:R-:W-:Y:S02]  /*79a0*/  IADD3 R36, P1, PT, R56, UR7, RZ ;  /* 0x0000000738247c10 */ /* 0x004fe4000ff3e0ff */
[----:B------:R-:W2:Y:S01]  /*79b0*/  LDL R56, [R1+0x120] ;  /* 0x0001200001387983 */ /* 0x000ea20000100800 */
[----:B------:R-:W-:Y:S02]  /*79c0*/  IADD3.X R41, PT, PT, R131, UR9, RZ, P0, !PT ;  /* 0x0000000983297c10 */ /* 0x000fe400087fe4ff */
[----:B------:R-:W-:-:S03]  /*79d0*/  IADD3.X R37, PT, PT, R133, UR9, RZ, P1, !PT ;  /* 0x0000000985257c10 */ /* 0x000fc60008ffe4ff */
[----:B------:R0:W5:Y:S04]  /*79e0*/  LDG.E.U8 R49, desc[UR16][R40.64] ;  /* 0x0000001028317981 */ /* 0x000168000c1e1100 */
[----:B------:R-:W5:Y:S01]  /*79f0*/  LDG.E.U8 R37, desc[UR16][R36.64] ;  /* 0x0000001024257981 */ /* 0x000f62000c1e1100 */
[----:B----4-:R-:W-:-:S04]  /*7a00*/  IADD3 R130, P0, PT, R130, UR7, RZ ;  /* 0x0000000782827c10 */ /* 0x010fc8000ff1e0ff */
[----:B------:R-:W-:Y:S02]  /*7a10*/  IADD3.X R131, PT, PT, R141, UR9, RZ, P0, !PT ;  /* 0x000000098d837c10 */ /* 0x000fe400087fe4ff */
[----:B0-----:R-:W-:Y:S01]  /*7a20*/  IADD3 R40, P0, PT, R142, UR7, RZ ;  /* 0x000000078e287c10 */ /* 0x001fe2000ff1e0ff */
[----:B------:R-:W4:Y:S01]  /*7a30*/  LDL R141, [R1+0x140] ;  /* 0x00014000018d7983 */ /* 0x000f220000100800 */
[----:B------:R-:W-:-:S03]  /*7a40*/  IADD3 R132, P1, PT, R132, UR7, RZ ;  /* 0x0000000784847c10 */ /* 0x000fc6000ff3e0ff */
[----:B------:R-:W4:Y:S01]  /*7a50*/  LDL R142, [R1+0x148] ;  /* 0x00014800018e7983 */ /* 0x000f220000100800 */
[----:B------:R-:W-:-:S03]  /*7a60*/  IADD3.X R133, PT, PT, R144, UR9, RZ, P1, !PT ;  /* 0x0000000990857c10 */ /* 0x000fc60008ffe4ff */
[----:B------:R0:W4:Y:S04]  /*7a70*/  LDG.E.U8 R48, desc[UR16][R130.64] ;  /* 0x0000001082307981 */ /* 0x000128000c1e1100 */
[----:B------:R-:W5:Y:S01]  /*7a80*/  LDL R144, [R1+0x154] ;  /* 0x0001540001907983 */ /* 0x000f620000100800 */
[----:B------:R-:W-:-:S03]  /*7a90*/  IADD3.X R41, PT, PT, R148, UR9, RZ, P0, !PT ;  /* 0x0000000994297c10 */ /* 0x000fc600087fe4ff */
[----:B------:R1:W5:Y:S01]  /*7aa0*/  LDG.E.U8 R36, desc[UR16][R132.64] ;  /* 0x0000001084247981 */ /* 0x000362000c1e1100 */
[----:B0-----:R-:W-:-:S03]  /*7ab0*/  IADD3 R130, P1, PT, R149, UR7, RZ ;  /* 0x0000000795827c10 */ /* 0x001fc6000ff3e0ff */
[----:B------:R-:W5:Y:S04]  /*7ac0*/  LDL R149, [R1+0x164] ;  /* 0x0001640001957983 */ /* 0x000f680000100800 */
[----:B------:R-:W5:Y:S01]  /*7ad0*/  LDL R148, [R1+0x16c] ;  /* 0x00016c0001947983 */ /* 0x000f620000100800 */
[----:B-1----:R-:W-:-:S03]  /*7ae0*/  IADD3 R132, P0, PT, R147, UR7, RZ ;  /* 0x0000000793847c10 */ /* 0x002fc6000ff1e0ff */
[----:B------:R-:W5:Y:S01]  /*7af0*/  LDL R147, [R1+0x168] ;  /* 0x0001680001937983 */ /* 0x000f620000100800 */
[----:B---3--:R-:W-:-:S03]  /*7b00*/  IADD3.X R131, PT, PT, R47, UR9, RZ, P1, !PT ;  /* 0x000000092f837c10 */ /* 0x008fc60008ffe4ff */
[----:B------:R0:W3:Y:S02]  /*7b10*/  LDG.E.U8 R47, desc[UR16][R40.64] ;  /* 0x00000010282f7981 */ /* 0x0000e4000c1e1100 */
[----:B0-----:R-:W-:Y:S02]  /*7b20*/  IADD3 R40, P1, PT, R145, UR7, RZ ;  /* 0x0000000791287c10 */ /* 0x001fe4000ff3e0ff */
[----:B------:R-:W3:Y:S01]  /*7b30*/  LDL R145, [R1+0x158] ;  /* 0x0001580001917983 */ /* 0x000ee20000100800 */
[----:B--2---:R-:W-:-:S03]  /*7b40*/  IADD3.X R133, PT, PT, R56, UR9, RZ, P0, !PT ;  /* 0x0000000938857c10 */ /* 0x004fc600087fe4ff */
[----:B------:R0:W2:Y:S02]  /*7b50*/  LDG.E.U8 R56, desc[UR16][R130.64] ;  /* 0x0000001082387981 */ /* 0x0000a4000c1e1100 */
[----:B0-----:R-:W-:Y:S02]  /*7b60*/  IADD3 R130, P0, PT, R146, UR7, RZ ;  /* 0x0000000792827c10 */ /* 0x001fe4000ff1e0ff */
[----:B------:R-:W2:Y:S01]  /*7b70*/  LDL R146, [R1+0x160] ;  /* 0x0001600001927983 */ /* 0x000ea20000100800 */
[----:B------:R-:W-:Y:S02]  /*7b80*/  IADD3.X R41, PT, PT, R139, UR9, RZ, P1, !PT ;  /* 0x000000098b297c10 */ /* 0x000fe40008ffe4ff */
[----:B------:R-:W-:Y:S01]  /*7b90*/  IADD3.X R131, PT, PT, R140, UR9, RZ, P0, !PT ;  /* 0x000000098c837c10 */ /* 0x000fe200087fe4ff */
[----:B------:R0:W2:Y:S04]  /*7ba0*/  LDG.E.U8 R139, desc[UR16][R132.64] ;  /* 0x00000010848b7981 */ /* 0x0000a8000c1e1100 */
[----:B------:R1:W2:Y:S01]  /*7bb0*/  LDG.E.U8 R140, desc[UR16][R40.64] ;  /* 0x00000010288c7981 */ /* 0x0002a2000c1e1100 */
[----:B0-----:R-:W-:-:S02]  /*7bc0*/  IADD3 R132, P1, PT, R135, UR7, RZ ;  /* 0x0000000787847c10 */ /* 0x001fc4000ff3e0ff */
[----:B-1----:R-:W-:Y:S02]  /*7bd0*/  IADD3 R40, P0, PT, R206, UR7, RZ ;  /* 0x00000007ce287c10 */ /* 0x002fe4000ff1e0ff */
[----:B------:R-:W-:Y:S01]  /*7be0*/  IADD3.X R133, PT, PT, R143, UR9, RZ, P1, !PT ;  /* 0x000000098f857c10 */ /* 0x000fe20008ffe4ff */
[----:B------:R-:W2:Y:S01]  /*7bf0*/  LDL R206, [R1+0x194] ;  /* 0x0001940001ce7983 */ /* 0x000ea20000100800 */
[----:B----4-:R-:W-:-:S03]  /*7c00*/  IADD3.X R41, PT, PT, R142, UR9, RZ, P0, !PT ;  /* 0x000000098e297c10 */ /* 0x010fc600087fe4ff */
[----:B------:R5:W4:Y:S01]  /*7c10*/  LDG.E.U8 R142, desc[UR16][R132.64] ;  /* 0x00000010848e7981 */ /* 0x000b22000c1e1100 */
[----:B------:R-:W-:Y:S02]  /*7c20*/  IADD3 R134, P2, PT, R134, UR7, RZ ;  /* 0x0000000786867c10 */ /* 0x000fe4000ff5e0ff */
[----:B-----5:R-:W-:Y:S02]  /*7c30*/  IADD3 R132, P0, PT, R144, UR7, RZ ;  /* 0x0000000790847c10 */ /* 0x020fe4000ff1e0ff */
[----:B------:R0:W5:Y:S01]  /*7c40*/  LDG.E.U8 R144, desc[UR16][R40.64] ;  /* 0x0000001028907981 */ /* 0x000162000c1e1100 */
[----:B------:R-:W-:Y:S02]  /*7c50*/  IADD3.X R135, PT, PT, R141, UR9, RZ, P2, !PT ;  /* 0x000000098d877c10 */ /* 0x000fe400097fe4ff */
[----:B------:R-:W-:Y:S01]  /*7c60*/  IADD3.X R133, PT, PT, R150, UR9, RZ, P0, !PT ;  /* 0x0000000996857c10 */ /* 0x000fe200087fe4ff */
[----:B------:R-:W-:Y:S01]  /*7c70*/  FADD R28, -R3, R28 ;  /* 0x0000001c031c7221 */ /* 0x000fe20000000100 */
[----:B------:R-:W4:Y:S04]  /*7c80*/  LDL R150, [R1+0x188] ;  /* 0x0001880001967983 */ /* 0x000f280000100800 */
[----:B------:R1:W4:Y:S01]  /*7c90*/  LDG.E.U8 R143, desc[UR16][R134.64] ;  /* 0x00000010868f7981 */ /* 0x000322000c1e1100 */
[----:B0-----:R-:W-:-:S03]  /*7ca0*/  IADD3 R40, P1, PT, R151, UR7, RZ ;  /* 0x0000000797287c10 */ /* 0x001fc6000ff3e0ff */
[----:B------:R-:W4:Y:S04]  /*7cb0*/  LDL R151, [R1+0x178] ;  /* 0x0001780001977983 */ /* 0x000f280000100800 */
[----:B------:R0:W4:Y:S01]  /*7cc0*/  LDG.E.U8 R141, desc[UR16][R130.64] ;  /* 0x00000010828d7981 */ /* 0x000122000c1e1100 */
[----:B-1----:R-:W-:-:S03]  /*7cd0*/  IADD3 R134, P0, PT, R149, UR7, RZ ;  /* 0x0000000795867c10 */ /* 0x002fc6000ff1e0ff */
[----:B------:R-:W5:Y:S01]  /*7ce0*/  LDL R149, [R1+0x180] ;  /* 0x0001800001957983 */ /* 0x000f620000100800 */
[----:B---3--:R-:W-:Y:S01]  /*7cf0*/  IADD3.X R41, PT, PT, R145, UR9, RZ, P1, !PT ;  /* 0x0000000991297c10 */ /* 0x008fe20008ffe4ff */
[----:B------:R-:W-:Y:S02]  /*7d00*/  FMUL R28, R28, 1.4426950216293334961 ;  /* 0x3fb8aa3b1c1c7820 */ /* 0x000fe40000400000 */
[----:B------:R-:W3:Y:S04]  /*7d10*/  LDG.E.U8 R145, desc[UR16][R132.64] ;  /* 0x0000001084917981 */ /* 0x000ee8000c1e1100 */
[----:B0-----:R0:W-:Y:S04]  /*7d20*/  LDS R131, [R136+0x4000] ;  /* 0x0040000088837984 */ /* 0x0011e80000000800 */
[----:B------:R1:W0:Y:S01]  /*7d30*/  LDS R130, [R137+0x4000] ;  /* 0x0040000089827984 */ /* 0x0002220000000800 */
[----:B--2---:R-:W-:-:S03]  /*7d40*/  IADD3.X R135, PT, PT, R146, UR9, RZ, P0, !PT ;  /* 0x0000000992877c10 */ /* 0x004fc600087fe4ff */
[----:B------:R2:W3:Y:S02]  /*7d50*/  LDG.E.U8 R146, desc[UR16][R40.64] ;  /* 0x0000001028927981 */ /* 0x0004e4000c1e1100 */
[----:B--2---:R2:W-:Y:S01]  /*7d60*/  MUFU.EX2 R40, R28 ;  /* 0x0000001c00287308 */ /* 0x0045e20000000800 */
[----:B------:R-:W-:Y:S01]  /*7d70*/  FADD R41, -R4, R29 ;  /* 0x0000001d04297221 */ /* 0x000fe20000000100 */
[----:B--2---:R-:W-:Y:S02]  /*7d80*/  IADD3 R28, P0, PT, R220, UR7, RZ ;  /* 0x00000007dc1c7c10 */ /* 0x004fe4000ff1e0ff */
[----:B------:R-:W-:Y:S01]  /*7d90*/  IADD3 R132, P1, PT, R148, UR7, RZ ;  /* 0x0000000794847c10 */ /* 0x000fe2000ff3e0ff */
[----:B------:R-:W-:Y:S01]  /*7da0*/  FMUL R41, R41, 1.4426950216293334961 ;  /* 0x3fb8aa3b29297820 */ /* 0x000fe20000400000 */
[----:B------:R-:W-:Y:S01]  /*7db0*/  IADD3.X R29, PT, PT, R212, UR9, RZ, P0, !PT ;  /* 0x00000009d41d7c10 */ /* 0x000fe200087fe4ff */
[----:B------:R-:W2:Y:S04]  /*7dc0*/  LDL R220, [R1+0x1c4] ;  /* 0x0001c40001dc7983 */ /* 0x000ea80000100800 */
[----:B------:R-:W2:Y:S01]  /*7dd0*/  LDL R212, [R1+0x1b4] ;  /* 0x0001b40001d47983 */ /* 0x000ea20000100800 */
[----:B0-----:R-:W-:-:S03]  /*7de0*/  IADD3 R136, P0, PT, R214, UR7, RZ ;  /* 0x00000007d6887c10 */ /* 0x001fc6000ff1e0ff */
[----:B------:R-:W3:Y:S01]  /*7df0*/  LDL R214, [R1+0x1a8] ;  /* 0x0001a80001d67983 */ /* 0x000ee20000100800 */
[----:B------:R-:W-:-:S03]  /*7e00*/  IADD3.X R133, PT, PT, R147, UR9, RZ, P1, !PT ;  /* 0x0000000993857c10 */ /* 0x000fc60008ffe4ff */
[----:B------:R-:W3:Y:S04]  /*7e10*/  LDG.E.U8 R147, desc[UR16][R134.64] ;  /* 0x0000001086937981 */ /* 0x000ee8000c1e1100 */
[----:B------:R0:W3:Y:S02]  /*7e20*/  LDG.E.U8 R148, desc[UR16][R132.64] ;  /* 0x0000001084947981 */ /* 0x0000e4000c1e1100 */
[----:B0-----:R-:W-:Y:S02]  /*7e30*/  IADD3 R132, P1, PT, R218, UR7, RZ ;  /* 0x00000007da847c10 */ /* 0x001fe4000ff3e0ff */
[----:B------:R-:W-:Y:S01]  /*7e40*/  IADD3 R134, P2, PT, R216, UR7, RZ ;  /* 0x00000007d8867c10 */ /* 0x000fe2000ff5e0ff */
[----:B------:R-:W0:Y:S01]  /*7e50*/  MUFU.EX2 R41, R41 ;  /* 0x0000002900297308 */ /* 0x000e220000000800 */
[----:B----4-:R-:W-:Y:S01]  /*7e60*/  IADD3.X R133, PT, PT, R151, UR9, RZ, P1, !PT ;  /* 0x0000000997857c10 */ /* 0x010fe20008ffe4ff */
[----:B------:R-:W4:Y:S04]  /*7e70*/  LDL R216, [R1+0x1b8] ;  /* 0x0001b80001d87983 */ /* 0x000f280000100800 */
[----:B------:R-:W4:Y:S01]  /*7e80*/  LDL R151, [R1+0x1b0] ;  /* 0x0001b00001977983 */ /* 0x000f220000100800 */
[----:B-----5:R-:W-:-:S02]  /*7e90*/  IADD3.X R135, PT, PT, R149, UR9, RZ, P2, !PT ;  /* 0x0000000995877c10 */ /* 0x020fc400097fe4ff */
[----:B-1----:R-:W-:Y:S01]  /*7ea0*/  IADD3.X R137, PT, PT, R150, UR9, RZ, P0, !PT ;  /* 0x0000000996897c10 */ /* 0x002fe200087fe4ff */
[----:B------:R1:W5:Y:S04]  /*7eb0*/  LDG.E.U8 R149, desc[UR16][R28.64] ;  /* 0x000000101c957981 */ /* 0x000368000c1e1100 */
[----:B------:R-:W5:Y:S01]  /*7ec0*/  LDL R218, [R1+0x1cc] ;  /* 0x0001cc0001da7983 */ /* 0x000f620000100800 */
[----:B0-----:R-:W-:-:S03]  /*7ed0*/  FFMA2 R32, R32.F32x2.HI_LO, R40.F32x2.HI_LO, R130.F32x2.HI_LO ;  /* 0x0000002820207249 */ /* 0x001fc60000000082 */
[----:B------:R0:W5:Y:S01]  /*7ee0*/  LDG.E.U8 R150, desc[UR16][R132.64] ;  /* 0x0000001084967981 */ /* 0x000162000c1e1100 */
[----:B-1----:R-:W-:-:S03]  /*7ef0*/  IADD3 R28, P0, PT, R206, UR7, RZ ;  /* 0x00000007ce1c7c10 */ /* 0x002fc6000ff1e0ff */
[----:B------:R-:W5:Y:S01]  /*7f00*/  LDL R206, [R1+0x1c0] ;  /* 0x0001c00001ce7983 */ /* 0x000f620000100800 */
[----:B------:R-:W-:-:S03]  /*7f10*/  IADD3.X R29, PT, PT, R208, UR9, RZ, P0, !PT ;  /* 0x00000009d01d7c10 */ /* 0x000fc600087fe4ff */
[----:B------:R-:W5:Y:S01]  /*7f20*/  LDL R208, [R1+0x1c8] ;  /* 0x0001c80001d07983 */ /* 0x000f620000100800 */
[----:B------:R-:W-:Y:S02]  /*7f30*/  IADD3 R130, P0, PT, R224, UR7, RZ ;  /* 0x00000007e0827c10 */ /* 0x000fe4000ff1e0ff */
[----:B0-----:R-:W-:Y:S01]  /*7f40*/  IADD3 R132, P1, PT, R230, UR7, RZ ;  /* 0x00000007e6847c10 */ /* 0x001fe2000ff3e0ff */
[----:B------:R-:W5:Y:S03]  /*7f50*/  LDL R224, [R1+0x1d4] ;  /* 0x0001d40001e07983 */ /* 0x000f660000100800 */
[----:B------:R-:W-:Y:S01]  /*7f60*/  IADD3.X R133, PT, PT, R210, UR9, RZ, P1, !PT ;  /* 0x00000009d2857c10 */ /* 0x000fe20008ffe4ff */
[----:B------:R-:W5:Y:S01]  /*7f70*/  LDG.E.U8 R134, desc[UR16][R134.64] ;  /* 0x0000001086867981 */ /* 0x000f62000c1e1100 */
[----:B------:R-:W-:-:S03]  /*7f80*/  IADD3.X R131, PT, PT, R222, UR9, RZ, P0, !PT ;  /* 0x00000009de837c10 */ /* 0x000fc600087fe4ff */
[----:B------:R-:W5:Y:S04]  /*7f90*/  LDL R210, [R1+0x1d0] ;  /* 0x0001d00001d27983 */ /* 0x000f680000100800 */
[----:B------:R-:W5:Y:S04]  /*7fa0*/  LDL R222, [R1+0x1dc] ;  /* 0x0001dc0001de7983 */ /* 0x000f680000100800 */
[----:B------:R-:W5:Y:S04]  /*7fb0*/  LDG.E.U8 R132, desc[UR16][R132.64] ;  /* 0x0000001084847981 */ /* 0x000f68000c1e1100 */
[----:B------:R0:W5:Y:S04]  /*7fc0*/  LDG.E.U8 R135, desc[UR16][R28.64] ;  /* 0x000000101c877981 */ /* 0x000168000c1e1100 */
[----:B------:R-:W5:Y:S04]  /*7fd0*/  LDG.E.U8 R137, desc[UR16][R136.64] ;  /* 0x0000001088897981 */ /* 0x000f68000c1e1100 */
[----:B------:R2:W5:Y:S01]  /*7fe0*/  LDG.E.U8 R133, desc[UR16][R130.64] ;  /* 0x0000001082857981 */ /* 0x000562000c1e1100 */
[----:B0-----:R-:W-:-:S03]  /*7ff0*/  IADD3 R28, P0, PT, R228, UR7, RZ ;  /* 0x00000007e41c7c10 */ /* 0x001fc6000ff1e0ff */
[----:B------:R-:W5:Y:S04]  /*8000*/  LDL R228, [R1+0x1fc] ;  /* 0x0001fc0001e47983 */ /* 0x000f680000100800 */
[----:B------:R-:W5:Y:S04]  /*8010*/  LDL R136, [R1+0x1e0] ;  /* 0x0001e00001887983 */ /* 0x000f680000100800 */
[----:B------:R-:W5:Y:S01]  /*8020*/  LDL R230, [R1+0x204] ;  /* 0x0002040001e67983 */ /* 0x000f620000100800 */
[----:B--2---:R-:W-:-:S03]  /*8030*/  IADD3 R130, P1, PT, R212, UR7, RZ ;  /* 0x00000007d4827c10 */ /* 0x004fc6000ff3e0ff */
[----:B------:R-:W2:Y:S01]  /*8040*/  LDL R212, [R1+0x1d8] ;  /* 0x0001d80001d47983 */ /* 0x000ea20000100800 */
[----:B---3--:R-:W-:-:S03]  /*8050*/  IADD3.X R29, PT, PT, R214, UR9, RZ, P0, !PT ;  /* 0x00000009d61d7c10 */ /* 0x008fc600087fe4ff */
[----:B------:R-:W3:Y:S01]  /*8060*/  LDL R214, [R1+0x1e4] ;  /* 0x0001e40001d67983 */ /* 0x000ee20000100800 */
[----:B----4-:R-:W-:-:S03]  /*8070*/  IADD3.X R131, PT, PT, R151, UR9, RZ, P1, !PT ;  /* 0x0000000997837c10 */ /* 0x010fc60008ffe4ff */
[----:B------:R0:W4:Y:S04]  /*8080*/  LDG.E.U8 R151, desc[UR16][R28.64] ;  /* 0x000000101c977981 */ /* 0x000128000c1e1100 */
[----:B------:R-:W4:Y:S01]  /*8090*/  LDG.E.U8 R130, desc[UR16][R130.64] ;  /* 0x0000001082827981 */ /* 0x000f22000c1e1100 */
[----:B0-----:R-:W-:-:S03]  /*80a0*/  IADD3 R28, P0, PT, R226, UR7, RZ ;  /* 0x00000007e21c7c10 */ /* 0x001fc6000ff1e0ff */
[----:B------:R-:W4:Y:S01]  /*80b0*/  LDL R226, [R1+0x1ec] ;  /* 0x0001ec0001e27983 */ /* 0x000f220000100800 */
[----:B------:R-:W-:-:S03]  /*80c0*/  IADD3.X R29, PT, PT, R216, UR9, RZ, P0, !PT ;  /* 0x00000009d81d7c10 */ /* 0x000fc600087fe4ff */
[----:B------:R-:W4:Y:S04]  /*80d0*/  LDL R216, [R1+0x1e8] ;  /* 0x0001e80001d87983 */ /* 0x000f280000100800 */
[----:B------:R0:W4:Y:S02]  /*80e0*/  LDG.E.U8 R131, desc[UR16][R28.64] ;  /* 0x000000101c837981 */ /* 0x000124000c1e1100 */
[----:B0-----:R-:W-:Y:S02]  /*80f0*/  IADD3 R28, P0, PT, R220, UR7, RZ ;  /* 0x00000007dc1c7c10 */ /* 0x001fe4000ff1e0ff */
[----:B------:R-:W4:Y:S02]  /*8100*/  LDL R220, [R1+0x1f8] ;  /* 0x0001f80001dc7983 */ /* 0x000f240000100800 */
[----:B-----5:R-:W-:-:S05]  /*8110*/  IADD3.X R29, PT, PT, R206, UR9, RZ, P0, !PT ;  /* 0x00000009ce1d7c10 */ /* 0x020fca00087fe4ff */
[----:B------:R0:W5:Y:S02]  /*8120*/  LDG.E.U8 R206, desc[UR16][R28.64] ;  /* 0x000000101cce7981 */ /* 0x000164000c1e1100 */
[----:B0-----:R-:W-:Y:S02]  /*8130*/  IADD3 R28, P0, PT, R218, UR7, RZ ;  /* 0x00000007da1c7c10 */ /* 0x001fe4000ff1e0ff */
[----:B------:R-:W5:Y:S02]  /*8140*/  LDL R218, [R1+0x1f0] ;  /* 0x0001f00001da7983 */ /* 0x000f640000100800 */
[----:B------:R-:W-:-:S05]  /*8150*/  IADD3.X R29, PT, PT, R208, UR9, RZ, P0, !PT ;  /* 0x00000009d01d7c10 */ /* 0x000fca00087fe4ff */
[----:B------:R0:W5:Y:S02]  /*8160*/  LDG.E.U8 R208, desc[UR16][R28.64] ;  /* 0x000000101cd07981 */ /* 0x000164000c1e1100 */
[----:B0-----:R-:W-:Y:S02]  /*8170*/  IADD3 R28, P0, PT, R224, UR7, RZ ;  /* 0x00000007e01c7c10 */ /* 0x001fe4000ff1e0ff */
[----:B------:R-:W5:Y:S02]  /*8180*/  LDL R224, [R1+0x20c] ;  /* 0x00020c0001e07983 */ /* 0x000f640000100800 */
[----:B------:R-:W-:-:S05]  /*8190*/  IADD3.X R29, PT, PT, R210, UR9, RZ, P0, !PT ;  /* 0x00000009d21d7c10 */ /* 0x000fca00087fe4ff */
[----:B------:R0:W5:Y:S02]  /*81a0*/  LDG.E.U8 R210, desc[UR16][R28.64] ;  /* 0x000000101cd27981 */ /* 0x000164000c1e1100 */
[----:B0-----:R-:W-:Y:S02]  /*81b0*/  IADD3 R28, P0, PT, R222, UR7, RZ ;  /* 0x00000007de1c7c10 */ /* 0x001fe4000ff1e0ff */
[----:B------:R-:W5:Y:S02]  /*81c0*/  LDL R222, [R1+0x200] ;  /* 0x0002000001de7983 */ /* 0x000f640000100800 */
[----:B--2---:R-:W-:-:S05]  /*81d0*/  IADD3.X R29, PT, PT, R212, UR9, RZ, P0, !PT ;  /* 0x00000009d41d7c10 */ /* 0x004fca00087fe4ff */
[----:B------:R3:W2:Y:S02]  /*81e0*/  LDG.E.U8 R212, desc[UR16][R28.64] ;  /* 0x000000101cd47981 */ /* 0x0006a4000c1e1100 */
[----:B---3--:R-:W-:-:S04]  /*81f0*/  IADD3 R28, P0, PT, R214, UR7, RZ ;  /* 0x00000007d61c7c10 */ /* 0x008fc8000ff1e0ff */
[----:B------:R-:W-:Y:S02]  /*8200*/  IADD3.X R29, PT, PT, R136, UR9, RZ, P0, !PT ;  /* 0x00000009881d7c10 */ /* 0x000fe400087fe4ff */
[----:B------:R-:W3:Y:S04]  /*8210*/  LDL R136, [R1+0x208] ;  /* 0x0002080001887983 */ /* 0x000ee80000100800 */
[----:B------:R4:W2:Y:S02]  /*8220*/  LDG.E.U8 R214, desc[UR16][R28.64] ;  /* 0x000000101cd67981 */ /* 0x0008a4000c1e1100 */
[----:B----4-:R-:W-:Y:S02]  /*8230*/  IADD3 R28, P0, PT, R226, UR7, RZ ;  /* 0x00000007e21c7c10 */ /* 0x010fe4000ff1e0ff */
[----:B------:R-:W4:Y:S02]  /*8240*/  LDL R226, [R1+0x210] ;  /* 0x0002100001e27983 */ /* 0x000f240000100800 */
[----:B------:R-:W-:-:S05]  /*8250*/  IADD3.X R29, PT, PT, R216, UR9, RZ, P0, !PT ;  /* 0x00000009d81d7c10 */ /* 0x000fca00087fe4ff */
[----:B------:R0:W2:Y:S02]  /*8260*/  LDG.E.U8 R216, desc[UR16][R28.64] ;  /* 0x000000101cd87981 */ /* 0x0000a4000c1e1100 */
[----:B0-----:R-:W-:Y:S02]  /*8270*/  IADD3 R28, P0, PT, R234, UR7, RZ ;  /* 0x00000007ea1c7c10 */ /* 0x001fe4000ff1e0ff */
[----:B------:R-:W2:Y:S02]  /*8280*/  LDL R234, [R1+0x230] ;  /* 0x0002300001ea7983 */ /* 0x000ea40000100800 */
[----:B-----5:R-:W-:-:S05]  /*8290*/  IADD3.X R29, PT, PT, R218, UR9, RZ, P0, !PT ;  /* 0x00000009da1d7c10 */ /* 0x020fca00087fe4ff */
[----:B------:R0:W5:Y:S02]  /*82a0*/  LDG.E.U8 R218, desc[UR16][R28.64] ;  /* 0x000000101cda7981 */ /* 0x000164000c1e1100 */
[----:B0-----:R-:W-:Y:S02]  /*82b0*/  IADD3 R28, P0, PT, R228, UR7, RZ ;  /* 0x00000007e41c7c10 */ /* 0x001fe4000ff1e0ff */
[----:B------:R-:W2:Y:S02]  /*82c0*/  LDL R228, [R1+0x218] ;  /* 0x0002180001e47983 */ /* 0x000ea40000100800 */
[----:B------:R-:W-:-:S05]  /*82d0*/  IADD3.X R29, PT, PT, R220, UR9, RZ, P0, !PT ;  /* 0x00000009dc1d7c10 */ /* 0x000fca00087fe4ff */
[----:B------:R0:W5:Y:S02]  /*82e0*/  LDG.E.U8 R220, desc[UR16][R28.64] ;  /* 0x000000101cdc7981 */ /* 0x000164000c1e1100 */
[----:B0-----:R-:W-:Y:S02]  /*82f0*/  IADD3 R28, P0, PT, R230, UR7, RZ ;  /* 0x00000007e61c7c10 */ /* 0x001fe4000ff1e0ff */
[----:B------:R-:W5:Y:S02]  /*8300*/  LDL R230, [R1+0x220] ;  /* 0x0002200001e67983 */ /* 0x000f640000100800 */
[----:B------:R-:W-:-:S05]  /*8310*/  IADD3.X R29, PT, PT, R222, UR9, RZ, P0, !PT ;  /* 0x00000009de1d7c10 */ /* 0x000fca00087fe4ff */
[----:B------:R0:W5:Y:S02]  /*8320*/  LDG.E.U8 R222, desc[UR16][R28.64] ;  /* 0x000000101cde7981 */ /* 0x000164000c1e1100 */
[----:B0-----:R-:W-:-:S04]  /*8330*/  IADD3 R28, P0, PT, R224, UR7, RZ ;  /* 0x00000007e01c7c10 */ /* 0x001fc8000ff1e0ff */
[----:B---3--:R-:W-:Y:S02]  /*8340*/  IADD3.X R29, PT, PT, R136, UR9, RZ, P0, !PT ;  /* 0x00000009881d7c10 */ /* 0x008fe400087fe4ff */
[----:B------:R-:W3:Y:S04]  /*8350*/  LDL R136, [R1+0x22c] ;  /* 0x00022c0001887983 */ /* 0x000ee80000100800 */
[----:B------:R0:W3:Y:S02]  /*8360*/  LDG.E.U8 R224, desc[UR16][R28.64] ;  /* 0x000000101ce07981 */ /* 0x0000e4000c1e1100 */
[----:B0-----:R-:W-:Y:S02]  /*8370*/  IADD3 R28, P0, PT, R232, UR7, RZ ;  /* 0x00000007e81c7c10 */ /* 0x001fe4000ff1e0ff */
[----:B------:R-:W3:Y:S02]  /*8380*/  LDL R232, [R1+0x228] ;  /* 0x0002280001e87983 */ /* 0x000ee40000100800 */
[----:B----4-:R-:W-:-:S05]  /*8390*/  IADD3.X R29, PT, PT, R226, UR9, RZ, P0, !PT ;  /* 0x00000009e21d7c10 */ /* 0x010fca00087fe4ff */
[----:B------:R0:W4:Y:S02]  /*83a0*/  LDG.E.U8 R226, desc[UR16][R28.64] ;  /* 0x000000101ce27981 */ /* 0x000124000c1e1100 */
[----:B0-----:R-:W-:Y:S02]  /*83b0*/  IADD3 R28, P0, PT, R236, UR7, RZ ;  /* 0x00000007ec1c7c10 */ /* 0x001fe4000ff1e0ff */
[----:B------:R-:W4:Y:S02]  /*83c0*/  LDL R236, [R1+0x238] ;  /* 0x0002380001ec7983 */ /* 0x000f240000100800 */
[----:B--2---:R-:W-:-:S05]  /*83d0*/  IADD3.X R29, PT, PT, R228, UR9, RZ, P0, !PT ;  /* 0x00000009e41d7c10 */ /* 0x004fca00087fe4ff */
[----:B------:R0:W2:Y:S02]  /*83e0*/  LDG.E.U8 R228, desc[UR16][R28.64] ;  /* 0x000000101ce47981 */ /* 0x0000a4000c1e1100 */
[----:B0-----:R-:W-:Y:S02]  /*83f0*/  IADD3 R28, P0, PT, R238, UR7, RZ ;  /* 0x00000007ee1c7c10 */ /* 0x001fe4000ff1e0ff */
[----:B------:R-:W2:Y:S02]  /*8400*/  LDL R238, [R1+0x240] ;  /* 0x0002400001ee7983 */ /* 0x000ea40000100800 */
[----:B-----5:R-:W-:-:S05]  /*8410*/  IADD3.X R29, PT, PT, R230, UR9, RZ, P0, !PT ;  /* 0x00000009e61d7c10 */ /* 0x020fca00087fe4ff */
[----:B------:R3:W5:Y:S02]  /*8420*/  LDG.E.U8 R230, desc[UR16][R28.64] ;  /* 0x000000101ce67981 */ /* 0x000764000c1e1100 */
[----:B---3--:R-:W-:Y:S02]  /*8430*/  IADD3 R28, P0, PT, R136, UR7, RZ ;  /* 0x00000007881c7c10 */ /* 0x008fe4000ff1e0ff */
[----:B------:R-:W3:Y:S02]  /*8440*/  LDL R136, [R1+0x248] ;  /* 0x0002480001887983 */ /* 0x000ee40000100800 */
        /* <DEDUP_REMOVED lines=8> */
[----:B----4-:R-:W-:-:S05]  /*84d0*/  IADD3.X R29, PT, PT, R236, UR9, RZ, P0, !PT ;  /* 0x00000009ec1d7c10 */ /* 0x010fca00087fe4ff */
[----:B------:R0:W4:Y:S02]  /*84e0*/  LDG.E.U8 R236, desc[UR16][R28.64] ;  /* 0x000000101cec7981 */ /* 0x000124000c1e1100 */
[----:B0-----:R-:W-:Y:S02]  /*84f0*/  IADD3 R28, P0, PT, R246, UR7, RZ ;  /* 0x00000007f61c7c10 */ /* 0x001fe4000ff1e0ff */
[----:B------:R-:W4:Y:S02]  /*8500*/  LDL R246, [R1+0x270] ;  /* 0x0002700001f67983 */ /* 0x000f240000100800 */
[----:B--2---:R-:W-:-:S05]  /*8510*/  IADD3.X R29, PT, PT, R238, UR9, RZ, P0, !PT ;  /* 0x00000009ee1d7c10 */ /* 0x004fca00087fe4ff */
[----:B------:R0:W2:Y:S02]  /*8520*/  LDG.E.U8 R238, desc[UR16][R28.64] ;  /* 0x000000101cee7981 */ /* 0x0000a4000c1e1100 */
[----:B0-----:R-:W-:-:S04]  /*8530*/  IADD3 R28, P0, PT, R240, UR7, RZ ;  /* 0x00000007f01c7c10 */ /* 0x001fc8000ff1e0ff */
[----:B---3--:R-:W-:Y:S02]  /*8540*/  IADD3.X R29, PT, PT, R136, UR9, RZ, P0, !PT ;  /* 0x00000009881d7c10 */ /* 0x008fe400087fe4ff */
[----:B------:R-:W3:Y:S04]  /*8550*/  LDL R136, [R1+0x278] ;  /* 0x0002780001887983 */ /* 0x000ee80000100800 */
[----:B------:R0:W2:Y:S04]  /*8560*/  LDG.E.U8 R240, desc[UR16][R28.64] ;  /* 0x000000101cf07981 */ /* 0x0000a8000c1e1100 */
[----:B------:R-:W0:Y:S02]  /*8570*/  LDL R29, [R1+0x254] ;  /* 0x00025400011d7983 */ /* 0x000e240000100800 */
[----:B0-----:R-:W-:-:S04]  /*8580*/  IADD3 R28, P0, PT, R29, UR7, RZ ;  /* 0x000000071d1c7c10 */ /* 0x001fc8000ff1e0ff */
[----:B-----5:R-:W-:-:S05]  /*8590*/  IADD3.X R29, PT, PT, R242, UR9, RZ, P0, !PT ;  /* 0x00000009f21d7c10 */ /* 0x020fca00087fe4ff */
[----:B------:R0:W5:Y:S04]  /*85a0*/  LDG.E.U8 R242, desc[UR16][R28.64] ;  /* 0x000000101cf27981 */ /* 0x000168000c1e1100 */
[----:B------:R-:W0:Y:S02]  /*85b0*/  LDL R29, [R1+0x264] ;  /* 0x00026400011d7983 */ /* 0x000e240000100800 */
[----:B0-----:R-:W-:-:S04]  /*85c0*/  IADD3 R28, P0, PT, R29, UR7, RZ ;  /* 0x000000071d1c7c10 */ /* 0x001fc8000ff1e0ff */
[----:B------:R-:W-:-:S05]  /*85d0*/  IADD3.X R29, PT, PT, R244, UR9, RZ, P0, !PT ;  /* 0x00000009f41d7c10 */ /* 0x000fca00087fe4ff */
[----:B------:R0:W2:Y:S04]  /*85e0*/  LDG.E.U8 R244, desc[UR16][R28.64] ;  /* 0x000000101cf47981 */ /* 0x0000a8000c1e1100 */
[----:B------:R-:W0:Y:S02]  /*85f0*/  LDL R29, [R1+0x274] ;  /* 0x00027400011d7983 */ /* 0x000e240000100800 */
[----:B0-----:R-:W-:-:S04]  /*8600*/  IADD3 R28, P0, PT, R29, UR7, RZ ;  /* 0x000000071d1c7c10 */ /* 0x001fc8000ff1e0ff */
[----:B----4-:R-:W-:-:S05]  /*8610*/  IADD3.X R29, PT, PT, R246, UR9, RZ, P0, !PT ;  /* 0x00000009f61d7c10 */ /* 0x010fca00087fe4ff */
[----:B------:R0:W4:Y:S04]  /*8620*/  LDG.E.U8 R246, desc[UR16][R28.64] ;  /* 0x000000101cf67981 */ /* 0x000128000c1e1100 */
[----:B------:R-:W0:Y:S02]  /*8630*/  LDL R29, [R1+0x25c] ;  /* 0x00025c00011d7983 */ /* 0x000e240000100800 */
[----:B0-----:R-:W-:-:S04]  /*8640*/  IADD3 R28, P0, PT, R29, UR7, RZ ;  /* 0x000000071d1c7c10 */ /* 0x001fc8000ff1e0ff */
[----:B------:R-:W-:-:S05]  /*8650*/  IADD3.X R29, PT, PT, R248, UR9, RZ, P0, !PT ;  /* 0x00000009f81d7c10 */ /* 0x000fca00087fe4ff */
[----:B------:R0:W2:Y:S04]  /*8660*/  LDG.E.U8 R248, desc[UR16][R28.64] ;  /* 0x000000101cf87981 */ /* 0x0000a8000c1e1100 */
[----:B------:R-:W0:Y:S01]  /*8670*/  LDL R29, [R1+0x26c] ;  /* 0x00026c00011d7983 */ /* 0x000e220000100800 */
[----:B------:R-:W-:Y:S02]  /*8680*/  SHF.R.U32.HI R231, RZ, 0x1, R231 ;  /* 0x00000001ffe77819 */ /* 0x000fe400000116e7 */
[----:B------:R-:W-:Y:S02]  /*8690*/  F2FP.SATFINITE.E4M3.F32.PACK_AB_MERGE_C R62, R138, R62, RZ ;  /* 0x0000003e8a3e723e */ /* 0x000fe400048070ff */
[----:B------:R-:W1:Y:S01]  /*86a0*/  S2R R138, SR_TID.X ;  /* 0x00000000008a7919 */ /* 0x000e620000002100 */
[----:B0-----:R-:W-:-:S04]  /*86b0*/  IADD3 R28, P0, PT, R29, UR7, RZ ;  /* 0x000000071d1c7c10 */ /* 0x001fc8000ff1e0ff */
[----:B------:R-:W-:-:S05]  /*86c0*/  IADD3.X R29, PT, PT, R250, UR9, RZ, P0, !PT ;  /* 0x00000009fa1d7c10 */ /* 0x000fca00087fe4ff */
[----:B------:R0:W4:Y:S02]  /*86d0*/  LDG.E.U8 R250, desc[UR16][R28.64] ;  /* 0x000000101cfa7981 */ /* 0x000124000c1e1100 */
[----:B0-----:R-:W-:-:S04]  /*86e0*/  IADD3 R28, P0, PT, R252, UR7, RZ ;  /* 0x00000007fc1c7c10 */ /* 0x001fc8000ff1e0ff */
[----:B---3--:R-:W-:-:S05]  /*86f0*/  IADD3.X R29, PT, PT, R136, UR9, RZ, P0, !PT ;  /* 0x00000009881d7c10 */ /* 0x008fca00087fe4ff */
[----:B------:R0:W3:Y:S02]  /*8700*/  LDG.E.U8 R252, desc[UR16][R28.64] ;  /* 0x000000101cfc7981 */ /* 0x0000e4000c1e1100 */
[----:B0-----:R-:W0:Y:S02]  /*8710*/  S2R R29, SR_TID.X ;  /* 0x00000000001d7919 */ /* 0x001e240000002100 */
[----:B0-----:R-:W-:-:S04]  /*8720*/  SHF.R.S32.HI R28, RZ, 0x1, R29 ;  /* 0x00000001ff1c7819 */ /* 0x001fc8000001141d */
[----:B------:R-:W-:-:S04]  /*8730*/  SGXT R28, R28, 0x1 ;  /* 0x000000011c1c781a */ /* 0x000fc80000000200 */
[----:B------:R-:W-:Y:S02]  /*8740*/  LOP3.LUT R231, R231, 0xa0, R28, 0x78, !PT ;  /* 0x000000a0e7e77812 */ /* 0x000fe400078e781c */
[----:B------:R-:W0:Y:S01]  /*8750*/  S2R R28, SR_TID.X ;  /* 0x00000000001c7919 */ /* 0x000e220000002100 */
[----:B------:R-:W-:-:S05]  /*8760*/  IMAD.SHL.U32 R136, R29, 0x10, RZ ;  /* 0x000000101d887824 */ /* 0x000fca00078e00ff */
[----:B------:R-:W-:Y:S02]  /*8770*/  LOP3.LUT R136, R136, 0x140, RZ, 0xc0, !PT ;  /* 0x0000014088887812 */ /* 0x000fe400078ec0ff */
[----:B0-----:R-:W-:-:S05]  /*8780*/  LOP3.LUT R28, R28, 0x3, RZ, 0xc0, !PT ;  /* 0x000000031c1c7812 */ /* 0x001fca00078ec0ff */
[----:B------:R-:W-:Y:S01]  /*8790*/  IMAD R136, R28, 0x8, R136 ;  /* 0x000000081c887824 */ /* 0x000fe200078e0288 */
[----:B------:R-:W-:Y:S01]  /*87a0*/  SHF.R.S32.HI R28, RZ, 0x3, R29 ;  /* 0x00000003ff1c7819 */ /* 0x000fe2000001141d */
[----:B------:R-:W-:-:S03]  /*87b0*/  IMAD.SHL.U32 R29, R29, 0x40, RZ ;  /* 0x000000401d1d7824 */ /* 0x000fc600078e00ff */
[----:B------:R-:W-:Y:S02]  /*87c0*/  SGXT R28, R28, 0x1 ;  /* 0x000000011c1c781a */ /* 0x000fe40000000200 */
[----:B------:R-:W-:Y:S02]  /*87d0*/  LOP3.LUT R29, R29, 0x740, RZ, 0xc0, !PT ;  /* 0x000007401d1d7812 */ /* 0x000fe400078ec0ff */
[----:B------:R-:W-:Y:S02]  /*87e0*/  LOP3.LUT R28, R28, 0xa0, RZ, 0xc0, !PT ;  /* 0x000000a01c1c7812 */ /* 0x000fe400078ec0ff */
[----:B------:R-:W-:Y:S02]  /*87f0*/  IADD3 R231, PT, PT, R231, UR8, R29 ;  /* 0x00000008e7e77c10 */ /* 0x000fe4000fffe01d */
[----:B------:R-:W-:Y:S01]  /*8800*/  LDS R29, [R57+0x4000] ;  /* 0x00400000391d7984 */ /* 0x000fe20000000800 */
[----:B------:R-:W-:-:S03]  /*8810*/  IMAD.IADD R136, R28, 0x1, R136 ;  /* 0x000000011c887824 */ /* 0x000fc600078e0288 */
[----:B------:R-:W-:Y:S01]  /*8820*/  LDS R28, [R60+0x4000] ;  /* 0x004000003c1c7984 */ /* 0x000fe20000000800 */
[----:B------:R-:W-:Y:S01]  /*8830*/  BAR.SYNC.DEFER_BLOCKING 0x0 ;  /* 0x0000000000007b1d */ /* 0x000fe20000010000 */
[----:B-1----:R-:W-:-:S05]  /*8840*/  LOP3.LUT R138, R138, 0x7f, RZ, 0xc0, !PT ;  /* 0x0000007f8a8a7812 */ /* 0x002fca00078ec0ff */
[----:B------:R0:W-:Y:S04]  /*8850*/  STS.U8 [R30+UR8+0x4000], R31 ;  /* 0x0040001f1e007988 */ /* 0x0001e80008000008 */
[----:B------:R-:W-:Y:S01]  /*8860*/  STS.U8 [R30+UR8+0x4100], R55 ;  /* 0x004100371e007988 */ /* 0x000fe20008000008 */
[----:B0-----:R-:W-:-:S03]  /*8870*/  LOP3.LUT R31, R138, 0x10, RZ, 0x3c, !PT ;  /* 0x000000108a1f7812 */ /* 0x001fc600078e3cff */
[----:B------:R-:W-:Y:S04]  /*8880*/  STS.U8 [R30+UR8+0x4200], R54 ;  /* 0x004200361e007988 */ /* 0x000fe80008000008 */
        /* <DEDUP_REMOVED lines=25> */
[----:B--2---:R-:W-:Y:S04]  /*8a20*/  STS.U8 [R30+UR8+0x5c00], R238 ;  /* 0x005c00ee1e007988 */ /* 0x004fe80008000008 */
[----:B-----5:R-:W-:Y:S04]  /*8a30*/  STS.U8 [R30+UR8+0x5d00], R242 ;  /* 0x005d00f21e007988 */ /* 0x020fe80008000008 */
        /* <DEDUP_REMOVED lines=33> */
[----:B---3--:R1:W-:Y:S01]  /*8c50*/  STS.U8 [R31+UR8+0x5f80], R252 ;  /* 0x005f80fc1f007988 */ /* 0x0083e20008000008 */
[----:B------:R-:W-:Y:S01]  /*8c60*/  BAR.SYNC.DEFER_BLOCKING 0x0 ;  /* 0x0000000000007b1d */ /* 0x000fe20000010000 */
[----:B------:R-:W-:-:S02]  /*8c70*/  F2FP.SATFINITE.E4M3.F32.PACK_AB_MERGE_C R59, R129, R59, RZ ;  /* 0x0000003b813b723e */ /* 0x000fc400048070ff */
[----:B------:R-:W-:Y:S02]  /*8c80*/  F2FP.SATFINITE.E4M3.F32.PACK_AB_MERGE_C R58, R128, R58, RZ ;  /* 0x0000003a803a723e */ /* 0x000fe400048070ff */
[----:B------:R-:W-:Y:S02]  /*8c90*/  F2FP.SATFINITE.E4M3.F32.PACK_AB_MERGE_C R61, R63, R61, RZ ;  /* 0x0000003d3f3d723e */ /* 0x000fe400048070ff */
[----:B0-----:R-:W-:Y:S02]  /*8ca0*/  F2FP.F16.E4M3.UNPACK_B R36, R62 ;  /* 0x0000003eff24723e */ /* 0x001fe400020006ff */
[----:B------:R-:W-:Y:S02]  /*8cb0*/  F2FP.F16.E4M3.UNPACK_B R37, R59 ;  /* 0x0000003bff25723e */ /* 0x000fe400020006ff */
[----:B------:R-:W-:Y:S02]  /*8cc0*/  F2FP.F16.E4M3.UNPACK_B R38, R58 ;  /* 0x0000003aff26723e */ /* 0x000fe400020006ff */
[----:B------:R-:W-:-:S02]  /*8cd0*/  F2FP.F16.E4M3.UNPACK_B R39, R61 ;  /* 0x0000003dff27723e */ /* 0x000fc400020006ff */
[----:B------:R-:W0:Y:S04]  /*8ce0*/  LDSM.16.M88.4 R60, [R9+0x4000] ;  /* 0x00400000093c783b */ /* 0x000e280000000200 */
[----:B------:R-:W2:Y:S04]  /*8cf0*/  LDSM.16.M88.4 R48, [R9+0x4800] ;  /* 0x004800000930783b */ /* 0x000ea80000000200 */
[----:B------:R-:W-:Y:S04]  /*8d00*/  LDSM.16.M88.4 R52, [R9+0x5000] ;  /* 0x005000000934783b */ /* 0x000fe80000000200 */
[----:B------:R-:W-:Y:S01]  /*8d10*/  LDSM.16.M88.4 R56, [R9+0x5800] ;  /* 0x005800000938783b */ /* 0x000fe20000000200 */
[----:B------:R-:W-:Y:S01]  /*8d20*/  BAR.SYNC.DEFER_BLOCKING 0x0 ;  /* 0x0000000000007b1d */ /* 0x000fe20000010000 */
[----:B------:R-:W-:-:S05]  /*8d30*/  LOP3.LUT R138, R136, 0x20, RZ, 0x3c, !PT ;  /* 0x00000020888a7812 */ /* 0x000fca00078e3cff */
[----:B------:R-:W-:Y:S02]  /*8d40*/  STSM.16.M88.4 [R231+0x4000], R36 ;  /* 0x00400024e7007844 */ /* 0x000fe40000000200 */
[----:B------:R-:W-:Y:S01]  /*8d50*/  BAR.SYNC.DEFER_BLOCKING 0x0 ;  /* 0x0000000000007b1d */ /* 0x000fe20000010000 */
[----:B------:R-:W-:Y:S01]  /*8d60*/  FADD R30, -R0, R27 ;  /* 0x0000001b001e7221 */ /* 0x000fe20000000100 */
[----:B------:R-:W-:-:S03]  /*8d70*/  FADD R26, -R2, R26 ;  /* 0x0000001a021a7221 */ /* 0x000fc60000000100 */
[----:B------:R-:W-:Y:S01]  /*8d80*/  FMUL R30, R30, 1.4426950216293334961 ;  /* 0x3fb8aa3b1e1e7820 */ /* 0x000fe20000400000 */
[----:B------:R-:W3:Y:S04]  /*8d90*/  LDS.64 R150, [R136+UR8+0x4000] ;  /* 0x0040000888967984 */ /* 0x000ee80008000a00 */
[----:B------:R-:W4:Y:S04]  /*8da0*/  LDS.64 R132, [R136+UR8+0x4200] ;  /* 0x0042000888847984 */ /* 0x000f280008000a00 */
[----:B------:R-:W5:Y:S04]  /*8db0*/  LDS.64 R148, [R138+UR8+0x4000] ;  /* 0x004000088a947984 */ /* 0x000f680008000a00 */
[----:B------:R-:W5:Y:S01]  /*8dc0*/  LDS.64 R134, [R138+UR8+0x4200] ;  /* 0x004200088a867984 */ /* 0x000f620008000a00 */
[----:B------:R-:W-:Y:S01]  /*8dd0*/  FMUL R26, R26, 1.4426950216293334961 ;  /* 0x3fb8aa3b1a1a7820 */ /* 0x000fe20000400000 */
[----:B------:R-:W2:Y:S08]  /*8de0*/  MUFU.EX2 R30, R30 ;  /* 0x0000001e001e7308 */ /* 0x000eb00000000800 */
[----:B-1----:R-:W1:Y:S01]  /*8df0*/  MUFU.EX2 R31, R26 ;  /* 0x0000001a001f7308 */ /* 0x002e620000000800 */
[----:B0-----:R-:W-:-:S02]  /*8e00*/  F2FP.F16.E4M3.UNPACK_B R146, R60 ;  /* 0x0000003cff92723e */ /* 0x001fc400020006ff */
[----:B------:R-:W-:Y:S02]  /*8e10*/  F2FP.F16.E4M3.UNPACK_B R147, R61 ;  /* 0x0000003dff93723e */ /* 0x000fe400020006ff */
[----:B--2---:R-:W-:Y:S02]  /*8e20*/  F2FP.F16.E4M3.UNPACK_B R144, R48 ;  /* 0x00000030ff90723e */ /* 0x004fe400020006ff */
[----:B------:R-:W-:Y:S01]  /*8e30*/  F2FP.F16.E4M3.UNPACK_B R145, R49 ;  /* 0x00000031ff91723e */ /* 0x000fe200020006ff */
[C---:B------:R-:W-:Y:S01]  /*8e40*/  FMUL R124, R30.reuse, R124 ;  /* 0x0000007c1e7c7220 */ /* 0x040fe20000400000 */
[C---:B------:R-:W-:Y:S01]  /*8e50*/  FMUL R125, R30.reuse, R125 ;  /* 0x0000007d1e7d7220 */ /* 0x040fe20000400000 */
[C---:B------:R-:W-:Y:S01]  /*8e60*/  FMUL R120, R30.reuse, R120 ;  /* 0x000000781e787220 */ /* 0x040fe20000400000 */
[C---:B------:R-:W-:Y:S01]  /*8e70*/  FMUL R121, R30.reuse, R121 ;  /* 0x000000791e797220 */ /* 0x040fe20000400000 */
[C---:B------:R-:W-:Y:S01]  /*8e80*/  FMUL R116, R30.reuse, R116 ;  /* 0x000000741e747220 */ /* 0x040fe20000400000 */
[C---:B------:R-:W-:Y:S01]  /*8e90*/  FMUL R117, R30.reuse, R117 ;  /* 0x000000751e757220 */ /* 0x040fe20000400000 */
[----:B------:R-:W-:Y:S01]  /*8ea0*/  F2FP.F16.E4M3.UNPACK_B R46, R50 ;  /* 0x00000032ff2e723e */ /* 0x000fe200020006ff */
[----:B------:R-:W-:Y:S01]  /*8eb0*/  FMUL R112, R30, R112 ;  /* 0x000000701e707220 */ /* 0x000fe20000400000 */
[C---:B-1----:R-:W-:Y:S01]  /*8ec0*/  FMUL R126, R31.reuse, R126 ;  /* 0x0000007e1f7e7220 */ /* 0x042fe20000400000 */
[----:B------:R-:W-:Y:S01]  /*8ed0*/  FMUL R127, R31, R127 ;  /* 0x0000007f1f7f7220 */ /* 0x000fe20000400000 */
[----:B---3--:R-:W-:-:S02]  /*8ee0*/  IMAD.MOV.U32 R36, RZ, RZ, R150 ;  /* 0x000000ffff247224 */ /* 0x008fc400078e0096 */
[C---:B------:R-:W-:Y:S01]  /*8ef0*/  FMUL R122, R31.reuse, R122 ;  /* 0x0000007a1f7a7220 */ /* 0x040fe20000400000 */
[C---:B------:R-:W-:Y:S01]  /*8f00*/  FMUL R123, R31.reuse, R123 ;  /* 0x0000007b1f7b7220 */ /* 0x040fe20000400000 */
[----:B----4-:R-:W-:Y:S02]  /*8f10*/  IMAD.MOV.U32 R37, RZ, RZ, R132 ;  /* 0x000000ffff257224 */ /* 0x010fe400078e0084 */
[C---:B------:R-:W-:Y:S01]  /*8f20*/  FMUL R118, R31.reuse, R118 ;  /* 0x000000761f767220 */ /* 0x040fe20000400000 */
[C---:B------:R-:W-:Y:S01]  /*8f30*/  FMUL R119, R31.reuse, R119 ;  /* 0x000000771f777220 */ /* 0x040fe20000400000 */
[----:B------:R-:W-:Y:S01]  /*8f40*/  F2FP.F16.E4M3.UNPACK_B R47, R51 ;  /* 0x00000033ff2f723e */ /* 0x000fe200020006ff */
[----:B-----5:R-:W-:Y:S02]  /*8f50*/  IMAD.MOV.U32 R38, RZ, RZ, R148 ;  /* 0x000000ffff267224 */ /* 0x020fe400078e0094 */
[C---:B------:R-:W-:Y:S01]  /*8f60*/  FMUL R113, R30.reuse, R113 ;  /* 0x000000711e717220 */ /* 0x040fe20000400000 */
[C---:B------:R-:W-:Y:S01]  /*8f70*/  FMUL R114, R31.reuse, R114 ;  /* 0x000000721f727220 */ /* 0x040fe20000400000 */
[C---:B------:R-:W-:Y:S01]  /*8f80*/  FMUL R115, R31.reuse, R115 ;  /* 0x000000731f737220 */ /* 0x040fe20000400000 */
[----:B------:R-:W-:Y:S01]  /*8f90*/  IMAD.MOV.U32 R39, RZ, RZ, R134 ;  /* 0x000000ffff277224 */ /* 0x000fe200078e0086 */
[----:B------:R-:W-:Y:S01]  /*8fa0*/  F2FP.F16.E4M3.UNPACK_B R44, R52 ;  /* 0x00000034ff2c723e */ /* 0x000fe200020006ff */
[C---:B------:R-:W-:Y:S01]  /*8fb0*/  FMUL R108, R30.reuse, R108 ;  /* 0x0000006c1e6c7220 */ /* 0x040fe20000400000 */
[----:B------:R-:W-:Y:S01]  /*8fc0*/  F2FP.F16.E4M3.UNPACK_B R45, R53 ;  /* 0x00000035ff2d723e */ /* 0x000fe200020006ff */
[----:B------:R-:W-:Y:S01]  /*8fd0*/  FMUL R109, R30, R109 ;  /* 0x0000006d1e6d7220 */ /* 0x000fe20000400000 */
[C---:B------:R-:W-:Y:S01]  /*8fe0*/  FMUL R110, R31.reuse, R110 ;  /* 0x0000006e1f6e7220 */ /* 0x040fe20000400000 */
[----:B------:R-:W-:Y:S01]  /*8ff0*/  FMUL R111, R31, R111 ;  /* 0x0000006f1f6f7220 */ /* 0x000fe20000400000 */
[----:B------:R-:W-:-:S02]  /*9000*/  F2FP.F16.E4M3.UNPACK_B R42, R54 ;  /* 0x00000036ff2a723e */ /* 0x000fc400020006ff */
[----:B------:R-:W-:Y:S01]  /*9010*/  F2FP.F16.E4M3.UNPACK_B R43, R55 ;  /* 0x00000037ff2b723e */ /* 0x000fe200020006ff */
[C---:B------:R-:W-:Y:S01]  /*9020*/  HMMA.16816.F32 R124, R36.reuse, R146, R124 ;  /* 0x00000092247c723c */ /* 0x040fe2000000187c */
[C---:B------:R-:W-:Y:S01]  /*9030*/  FMUL R92, R30.reuse, R92 ;  /* 0x0000005c1e5c7220 */ /* 0x040fe20000400000 */
[----:B------:R-:W-:Y:S01]  /*9040*/  FMUL R93, R30, R93 ;  /* 0x0000005d1e5d7220 */ /* 0x000fe20000400000 */
[C---:B------:R-:W-:Y:S01]  /*9050*/  FMUL R94, R31.reuse, R94 ;  /* 0x0000005e1f5e7220 */ /* 0x040fe20000400000 */
[----:B------:R-:W-:Y:S01]  /*9060*/  FMUL R95, R31, R95 ;  /* 0x0000005f1f5f7220 */ /* 0x000fe20000400000 */
[----:B------:R-:W-:Y:S02]  /*9070*/  IMAD.MOV.U32 R128, RZ, RZ, R150 ;  /* 0x000000ffff807224 */ /* 0x000fe400078e0096 */
[----:B------:R-:W-:Y:S01]  /*9080*/  IMAD.MOV.U32 R129, RZ, RZ, R132 ;  /* 0x000000ffff817224 */ /* 0x000fe200078e0084 */
[----:B------:R-:W-:Y:S01]  /*9090*/  HMMA.16816.F32 R120, R36, R144, R120 ;  /* 0x000000902478723c */ /* 0x000fe20000001878 */
[----:B------:R-:W-:-:S02]  /*90a0*/  IMAD.MOV.U32 R130, RZ, RZ, R148 ;  /* 0x000000ffff827224 */ /* 0x000fc400078e0094 */
[----:B------:R-:W-:-:S05]  /*90b0*/  IMAD.MOV.U32 R131, RZ, RZ, R134 ;  /* 0x000000ffff837224 */ /* 0x000fca00078e0086 */
[C---:B------:R-:W-:Y:S08]  /*90c0*/  HMMA.16816.F32 R116, R36.reuse, R46, R116 ;  /* 0x0000002e2474723c */ /* 0x040ff00000001874 */
[C---:B------:R-:W-:Y:S08]  /*90d0*/  HMMA.16816.F32 R112, R36.reuse, R44, R112 ;  /* 0x0000002c2470723c */ /* 0x040ff00000001870 */
[----:B------:R-:W-:Y:S01]  /*90e0*/  HMMA.16816.F32 R108, R36, R42, R108 ;  /* 0x0000002a246c723c */ /* 0x000fe2000000186c */
[----:B------:R-:W-:-:S02]  /*90f0*/  F2FP.F16.E4M3.UNPACK_B R36, R62 ;  /* 0x0000003eff24723e */ /* 0x000fc400020006ff */
[----:B------:R-:W-:Y:S01]  /*9100*/  F2FP.F16.E4M3.UNPACK_B R37, R63 ;  /* 0x0000003fff25723e */ /* 0x000fe200020006ff */
[C---:B------:R-:W-:Y:S01]  /*9110*/  FMUL R104, R30.reuse, R104 ;  /* 0x000000681e687220 */ /* 0x040fe20000400000 */
[----:B------:R-:W-:-:S05]  /*9120*/  FMUL R105, R30, R105 ;  /* 0x000000691e697220 */ /* 0x000fca0000400000 */
[C---:B------:R-:W-:Y:S01]  /*9130*/  HMMA.16816.F32 R92, R128.reuse, R36, R92 ;  /* 0x00000024805c723c */ /* 0x040fe2000000185c */
[C---:B------:R-:W-:Y:S01]  /*9140*/  FMUL R106, R31.reuse, R106 ;  /* 0x0000006a1f6a7220 */ /* 0x040fe20000400000 */
[C---:B------:R-:W-:Y:S01]  /*9150*/  FMUL R107, R31.reuse, R107 ;  /* 0x0000006b1f6b7220 */ /* 0x040fe20000400000 */
[----:B------:R-:W-:Y:S01]  /*9160*/  F2FP.F16.E4M3.UNPACK_B R26, R56 ;  /* 0x00000038ff1a723e */ /* 0x000fe200020006ff */
[C---:B------:R-:W-:Y:S01]  /*9170*/  FMUL R100, R30.reuse, R100 ;  /* 0x000000641e647220 */ /* 0x040fe20000400000 */
[----:B------:R-:W-:Y:S01]  /*9180*/  F2FP.F16.E4M3.UNPACK_B R27, R57 ;  /* 0x00000039ff1b723e */ /* 0x000fe200020006ff */
[----:B------:R-:W-:Y:S01]  /*9190*/  FMUL R101, R30, R101 ;  /* 0x000000651e657220 */ /* 0x000fe20000400000 */
[C---:B------:R-:W-:Y:S01]  /*91a0*/  FMUL R102, R31.reuse, R102 ;  /* 0x000000661f667220 */ /* 0x040fe20000400000 */
[----:B------:R-:W-:Y:S01]  /*91b0*/  FMUL R103, R31, R103 ;  /* 0x000000671f677220 */ /* 0x000fe20000400000 */
[----:B------:R-:W-:Y:S02]  /*91c0*/  F2FP.F16.E4M3.UNPACK_B R38, R58 ;  /* 0x0000003aff26723e */ /* 0x000fe400020006ff */
[----:B------:R-:W-:Y:S01]  /*91d0*/  F2FP.F16.E4M3.UNPACK_B R39, R59 ;  /* 0x0000003bff27723e */ /* 0x000fe200020006ff */
[----:B------:R-:W-:Y:S01]  /*91e0*/  HMMA.16816.F32 R104, R128, R26, R104 ;  /* 0x0000001a8068723c */ /* 0x000fe20000001868 */
[----:B------:R-:W-:-:S02]  /*91f0*/  F2FP.F16.E4M3.UNPACK_B R60, R60.H1 ;  /* 0x0000003cff3c723e */ /* 0x000fc400030006ff */
[----:B------:R-:W-:Y:S02]  /*9200*/  F2FP.F16.E4M3.UNPACK_B R61, R61.H1 ;  /* 0x0000003dff3d723e */ /* 0x000fe400030006ff */
[----:B------:R-:W-:Y:S02]  /*9210*/  F2FP.F16.E4M3.UNPACK_B R62, R62.H1 ;  /* 0x0000003eff3e723e */ /* 0x000fe400030006ff */
[----:B------:R-:W-:Y:S01]  /*9220*/  F2FP.F16.E4M3.UNPACK_B R63, R63.H1 ;  /* 0x0000003fff3f723e */ /* 0x000fe200030006ff */
[----:B------:R-:W-:Y:S01]  /*9230*/  HMMA.16816.F32 R100, R128, R38, R100 ;  /* 0x000000268064723c */ /* 0x000fe20000001864 */
[----:B------:R-:W-:Y:S01]  /*9240*/  IMAD.MOV.U32 R128, RZ, RZ, R151 ;  /* 0x000000ffff807224 */ /* 0x000fe200078e0097 */
[----:B------:R-:W-:Y:S01]  /*9250*/  F2FP.F16.E4M3.UNPACK_B R48, R48.H1 ;  /* 0x00000030ff30723e */ /* 0x000fe200030006ff */
[----:B------:R-:W-:Y:S01]  /*9260*/  IMAD.MOV.U32 R129, RZ, RZ, R133 ;  /* 0x000000ffff817224 */ /* 0x000fe200078e0085 */
[----:B------:R-:W-:Y:S01]  /*9270*/  F2FP.F16.E4M3.UNPACK_B R49, R49.H1 ;  /* 0x00000031ff31723e */ /* 0x000fe200030006ff */
[----:B------:R-:W-:Y:S01]  /*9280*/  IMAD.MOV.U32 R130, RZ, RZ, R149 ;  /* 0x000000ffff827224 */ /* 0x000fe200078e0095 */
[----:B------:R-:W-:Y:S01]  /*9290*/  F2FP.F16.E4M3.UNPACK_B R50, R50.H1 ;  /* 0x00000032ff32723e */ /* 0x000fe200030006ff */
[----:B------:R-:W-:Y:S01]  /*92a0*/  IMAD.MOV.U32 R131, RZ, RZ, R135 ;  /* 0x000000ffff837224 */ /* 0x000fe200078e0087 */
[----:B------:R-:W-:-:S02]  /*92b0*/  F2FP.F16.E4M3.UNPACK_B R51, R51.H1 ;  /* 0x00000033ff33723e */ /* 0x000fc400030006ff */
[----:B------:R-:W-:Y:S02]  /*92c0*/  F2FP.F16.E4M3.UNPACK_B R52, R52.H1 ;  /* 0x00000034ff34723e */ /* 0x000fe400030006ff */
[----:B------:R-:W-:Y:S02]  /*92d0*/  F2FP.F16.E4M3.UNPACK_B R53, R53.H1 ;  /* 0x00000035ff35723e */ /* 0x000fe400030006ff */
[C---:B------:R-:W-:Y:S08]  /*92e0*/  HMMA.16816.F32 R124, R128.reuse, R60, R124 ;  /* 0x0000003c807c723c */ /* 0x040ff0000000187c */
[C---:B------:R-:W-:Y:S08]  /*92f0*/  HMMA.16816.F32 R92, R128.reuse, R62, R92 ;  /* 0x0000003e805c723c */ /* 0x040ff0000000185c */
[C---:B------:R-:W-:Y:S08]  /*9300*/  HMMA.16816.F32 R120, R128.reuse, R48, R120 ;  /* 0x000000308078723c */ /* 0x040ff00000001878 */
[C---:B------:R-:W-:Y:S08]  /*9310*/  HMMA.16816.F32 R116, R128.reuse, R50, R116 ;  /* 0x000000328074723c */ /* 0x040ff00000001874 */
[----:B------:R-:W-:Y:S01]  /*9320*/  HMMA.16816.F32 R112, R128, R52, R112 ;  /* 0x000000348070723c */ /* 0x000fe20000001870 */
[----:B------:R-:W0:Y:S04]  /*9330*/  LDS.64 R130, [R136+UR8+0x4400] ;  /* 0x0044000888827984 */ /* 0x000e280008000a00 */
[----:B------:R-:W1:Y:S04]  /*9340*/  LDS.64 R128, [R138+UR8+0x4400] ;  /* 0x004400088a807984 */ /* 0x000e680008000a00 */
[----:B------:R-:W2:Y:S04]  /*9350*/  LDS.64 R136, [R136+UR8+0x4600] ;  /* 0x0046000888887984 */ /* 0x000ea80008000a00 */
[----:B------:R-:W3:Y:S01]  /*9360*/  LDS.64 R138, [R138+UR8+0x4600] ;  /* 0x004600088a8a7984 */ /* 0x000ee20008000a00 */
[----:B------:R-:W4:Y:S01]  /*9370*/  S2R R206, SR_CTAID.X ;  /* 0x0000000000ce7919 */ /* 0x000f220000002500 */
[----:B------:R-:W-:Y:S01]  /*9380*/  F2FP.F16.E4M3.UNPACK_B R140, R56.H1 ;  /* 0x00000038ff8c723e */ /* 0x000fe200030006ff */
[----:B------:R-:W-:Y:S01]  /*9390*/  IMAD.MOV.U32 R56, RZ, RZ, R151 ;  /* 0x000000ffff387224 */ /* 0x000fe200078e0097 */
[----:B------:R-:W-:Y:S01]  /*93a0*/  F2FP.F16.E4M3.UNPACK_B R141, R57.H1 ;  /* 0x00000039ff8d723e */ /* 0x000fe200030006ff */
[----:B------:R-:W-:Y:S01]  /*93b0*/  IMAD.MOV.U32 R57, RZ, RZ, R133 ;  /* 0x000000ffff397224 */ /* 0x000fe200078e0085 */
[----:B------:R-:W-:Y:S01]  /*93c0*/  F2FP.F16.E4M3.UNPACK_B R142, R58.H1 ;  /* 0x0000003aff8e723e */ /* 0x000fe200030006ff */
[----:B------:R-:W-:Y:S01]  /*93d0*/  IMAD.MOV.U32 R58, RZ, RZ, R149 ;  /* 0x000000ffff3a7224 */ /* 0x000fe200078e0095 */
[----:B------:R-:W-:Y:S01]  /*93e0*/  F2FP.F16.E4M3.UNPACK_B R143, R59.H1 ;  /* 0x0000003bff8f723e */ /* 0x000fe200030006ff */
[----:B------:R-:W-:-:S02]  /*93f0*/  IMAD.MOV.U32 R59, RZ, RZ, R135 ;  /* 0x000000ffff3b7224 */ /* 0x000fc400078e0087 */
[C---:B------:R-:W-:Y:S01]  /*9400*/  FMUL R80, R40.reuse, R80 ;  /* 0x0000005028507220 */ /* 0x040fe20000400000 */
[C---:B------:R-:W-:Y:S01]  /*9410*/  FMUL R81, R40.reuse, R81 ;  /* 0x0000005128517220 */ /* 0x040fe20000400000 */
[C---:B------:R-:W-:Y:S01]  /*9420*/  FMUL R82, R41.reuse, R82 ;  /* 0x0000005229527220 */ /* 0x040fe20000400000 */
[C---:B------:R-:W-:Y:S01]  /*9430*/  FMUL R83, R41.reuse, R83 ;  /* 0x0000005329537220 */ /* 0x040fe20000400000 */
[C---:B------:R-:W-:Y:S01]  /*9440*/  FMUL R76, R40.reuse, R76 ;  /* 0x0000004c284c7220 */ /* 0x040fe20000400000 */
[----:B------:R-:W-:Y:S01]  /*9450*/  FMUL R77, R40, R77 ;  /* 0x0000004d284d7220 */ /* 0x000fe20000400000 */
[----:B------:R-:W-:Y:S01]  /*9460*/  HMMA.16816.F32 R100, R56, R142, R100 ;  /* 0x0000008e3864723c */ /* 0x000fe20000001864 */
[C---:B------:R-:W-:Y:S01]  /*9470*/  FMUL R78, R41.reuse, R78 ;  /* 0x0000004e294e7220 */ /* 0x040fe20000400000 */
[----:B------:R-:W-:Y:S01]  /*9480*/  FMUL R79, R41, R79 ;  /* 0x0000004f294f7220 */ /* 0x000fe20000400000 */
[----:B0-----:R-:W-:Y:S02]  /*9490*/  IMAD.MOV.U32 R56, RZ, RZ, R130 ;  /* 0x000000ffff387224 */ /* 0x001fe400078e0082 */
[----:B-1----:R-:W-:-:S02]  /*94a0*/  IMAD.MOV.U32 R58, RZ, RZ, R128 ;  /* 0x000000ffff3a7224 */ /* 0x002fc400078e0080 */
[----:B--2---:R-:W-:Y:S02]  /*94b0*/  IMAD.MOV.U32 R57, RZ, RZ, R136 ;  /* 0x000000ffff397224 */ /* 0x004fe400078e0088 */
[----:B---3--:R-:W-:Y:S02]  /*94c0*/  IMAD.MOV.U32 R59, RZ, RZ, R138 ;  /* 0x000000ffff3b7224 */ /* 0x008fe400078e008a */
[C---:B------:R-:W-:Y:S01]  /*94d0*/  FMUL R72, R40.reuse, R72 ;  /* 0x0000004828487220 */ /* 0x040fe20000400000 */
[----:B------:R-:W-:Y:S01]  /*94e0*/  FMUL R73, R40, R73 ;  /* 0x0000004928497220 */ /* 0x000fe20000400000 */
[C---:B------:R-:W-:Y:S01]  /*94f0*/  FMUL R74, R41.reuse, R74 ;  /* 0x0000004a294a7220 */ /* 0x040fe20000400000 */
[----:B------:R-:W-:Y:S02]  /*9500*/  FMUL R75, R41, R75 ;  /* 0x0000004b294b7220 */ /* 0x000fe40000400000 */
[----:B------:R-:W-:Y:S01]  /*9510*/  HMMA.16816.F32 R80, R56, R46, R80 ;  /* 0x0000002e3850723c */ /* 0x000fe20000001850 */
[----:B------:R-:W-:-:S02]  /*9520*/  IMAD.MOV.U32 R46, RZ, RZ, R128 ;  /* 0x000000ffff2e7224 */ /* 0x000fc400078e0080 */
[----:B------:R-:W-:-:S05]  /*9530*/  IMAD.MOV.U32 R47, RZ, RZ, R138 ;  /* 0x000000ffff2f7224 */ /* 0x000fca00078e008a */
[----:B------:R-:W-:Y:S01]  /*9540*/  HMMA.16816.F32 R76, R56, R44, R76 ;  /* 0x0000002c384c723c */ /* 0x000fe2000000184c */
[----:B------:R-:W-:Y:S02]  /*9550*/  IMAD.MOV.U32 R44, RZ, RZ, R130 ;  /* 0x000000ffff2c7224 */ /* 0x000fe400078e0082 */
[----:B------:R-:W-:Y:S02]  /*9560*/  IMAD.MOV.U32 R45, RZ, RZ, R136 ;  /* 0x000000ffff2d7224 */ /* 0x000fe400078e0088 */
[C---:B------:R-:W-:Y:S01]  /*9570*/  FMUL R64, R40.reuse, R64 ;  /* 0x0000004028407220 */ /* 0x040fe20000400000 */
[C---:B------:R-:W-:Y:S01]  /*9580*/  FMUL R65, R40.reuse, R65 ;  /* 0x0000004128417220 */ /* 0x040fe20000400000 */
[C---:B------:R-:W-:Y:S01]  /*9590*/  FMUL R66, R41.reuse, R66 ;  /* 0x0000004229427220 */ /* 0x040fe20000400000 */
[C---:B------:R-:W-:Y:S01]  /*95a0*/  FMUL R67, R41.reuse, R67 ;  /* 0x0000004329437220 */ /* 0x040fe20000400000 */
[C---:B------:R-:W-:Y:S01]  /*95b0*/  FMUL R88, R40.reuse, R88 ;  /* 0x0000005828587220 */ /* 0x040fe20000400000 */
[C---:B------:R-:W-:Y:S01]  /*95c0*/  FMUL R89, R40.reuse, R89 ;  /* 0x0000005928597220 */ /* 0x040fe20000400000 */
[C---:B------:R-:W-:Y:S01]  /*95d0*/  FMUL R90, R41.reuse, R90 ;  /* 0x0000005a295a7220 */ /* 0x040fe20000400000 */
[C---:B------:R-:W-:Y:S01]  /*95e0*/  FMUL R91, R41.reuse, R91 ;  /* 0x0000005b295b7220 */ /* 0x040fe20000400000 */
[----:B------:R-:W-:Y:S01]  /*95f0*/  HMMA.16816.F32 R72, R44, R42, R72 ;  /* 0x0000002a2c48723c */ /* 0x000fe20000001848 */
        /* <DEDUP_REMOVED lines=9> */
[----:B------:R-:W-:Y:S01]  /*9690*/  FMUL R97, R40, R97 ;  /* 0x0000006128617220 */ /* 0x000fe20000400000 */
[C---:B------:R-:W-:Y:S01]  /*96a0*/  FMUL R98, R41.reuse, R98 ;  /* 0x0000006229627220 */ /* 0x040fe20000400000 */
[----:B------:R-:W-:Y:S01]  /*96b0*/  FMUL R99, R41, R99 ;  /* 0x0000006329637220 */ /* 0x000fe20000400000 */
[----:B------:R-:W-:Y:S01]  /*96c0*/  IMAD.MOV.U32 R40, RZ, RZ, R130 ;  /* 0x000000ffff287224 */ /* 0x000fe200078e0082 */
[----:B------:R-:W-:Y:S01]  /*96d0*/  UIADD3 UR4, UP0, UPT, UR4, 0x20, URZ ;  /* 0x0000002004047890 */ /* 0x000fe2000ff1e0ff */
[----:B------:R-:W-:-:S02]  /*96e0*/  IMAD.MOV.U32 R41, RZ, RZ, R136 ;  /* 0x000000ffff297224 */ /* 0x000fc400078e0088 */
[----:B------:R-:W-:Y:S02]  /*96f0*/  IMAD.MOV.U32 R42, RZ, RZ, R128 ;  /* 0x000000ffff2a7224 */ /* 0x000fe400078e0080 */
[----:B------:R-:W-:Y:S02]  /*9700*/  IMAD.MOV.U32 R43, RZ, RZ, R138 ;  /* 0x000000ffff2b7224 */ /* 0x000fe400078e008a */
[----:B----4-:R-:W-:Y:S01]  /*9710*/  IMAD.SHL.U32 R206, R206, 0x20, RZ ;  /* 0x00000020cece7824 */ /* 0x010fe200078e00ff */
[----:B------:R-:W-:Y:S01]  /*9720*/  UIADD3.X UR5, UPT, UPT, URZ, UR5, URZ, UP0, !UPT ;  /* 0x00000005ff057290 */ /* 0x000fe200087fe4ff */
[----:B------:R-:W-:Y:S02]  /*9730*/  HMMA.16816.F32 R64, R56, R146, R64 ;  /* 0x000000923840723c */ /* 0x000fe40000001840 */
[----:B------:R-:W-:-:S06]  /*9740*/  VIADD R206, R206, 0x20 ;  /* 0x00000020cece7836 */ /* 0x000fcc0000000000 */
[----:B------:R-:W-:Y:S01]  /*9750*/  HMMA.16816.F32 R88, R56, R144, R88 ;  /* 0x000000903858723c */ /* 0x000fe20000001858 */
[----:B------:R-:W-:-:S07]  /*9760*/  ISETP.LE.U32.AND P0, PT, R206, UR4, PT ;  /* 0x00000004ce007c0c */ /* 0x000fce000bf03070 */
[C---:B------:R-:W-:Y:S08]  /*9770*/  HMMA.16816.F32 R68, R44.reuse, R36, R68 ;  /* 0x000000242c44723c */ /* 0x040ff00000001844 */
[----:B------:R-:W-:Y:S01]  /*9780*/  HMMA.16816.F32 R84, R44, R26, R84 ;  /* 0x0000001a2c54723c */ /* 0x000fe20000001854 */
[----:B------:R-:W-:-:S07]  /*9790*/  IMAD.U32 R26, RZ, RZ, UR5 ;  /* 0x00000005ff1a7e24 */ /* 0x000fce000f8e00ff */
[----:B------:R-:W-:Y:S01]  /*97a0*/  HMMA.16816.F32 R96, R40, R38, R96 ;  /* 0x000000262860723c */ /* 0x000fe20000001860 */
[----:B------:R-:W-:Y:S01]  /*97b0*/  ISETP.GE.U32.AND.EX P0, PT, R26, RZ, PT, P0 ;  /* 0x000000ff1a00720c */ /* 0x000fe20003f06100 */
[----:B------:R-:W-:Y:S01]  /*97c0*/  IMAD.MOV.U32 R132, RZ, RZ, R151 ;  /* 0x000000ffff847224 */ /* 0x000fe200078e0097 */
[----:B------:R-:W-:Y:S01]  /*97d0*/  F2FP.F16.E4M3.UNPACK_B R54, R54.H1 ;  /* 0x00000036ff36723e */ /* 0x000fe200030006ff */
[----:B------:R-:W-:Y:S01]  /*97e0*/  IMAD.MOV.U32 R134, RZ, RZ, R149 ;  /* 0x000000ffff867224 */ /* 0x000fe200078e0095 */
[----:B------:R-:W-:Y:S01]  /*97f0*/  F2FP.F16.E4M3.UNPACK_B R55, R55.H1 ;  /* 0x00000037ff37723e */ /* 0x000fe200030006ff */
[----:B------:R-:W-:Y:S02]  /*9800*/  IMAD.MOV.U32 R36, RZ, RZ, R131 ;  /* 0x000000ffff247224 */ /* 0x000fe400078e0083 */
[----:B------:R-:W-:Y:S02]  /*9810*/  IMAD.MOV.U32 R37, RZ, RZ, R137 ;  /* 0x000000ffff257224 */ /* 0x000fe400078e0089 */
[----:B------:R-:W-:-:S02]  /*9820*/  IMAD.MOV.U32 R38, RZ, RZ, R129 ;  /* 0x000000ffff267224 */ /* 0x000fc400078e0081 */
[----:B------:R-:W-:Y:S02]  /*9830*/  IMAD.MOV.U32 R39, RZ, RZ, R139 ;  /* 0x000000ffff277224 */ /* 0x000fe400078e008b */
[----:B------:R-:W-:Y:S02]  /*9840*/  IMAD.MOV.U32 R136, RZ, RZ, R131 ;  /* 0x000000ffff887224 */ /* 0x000fe400078e0083 */
[----:B------:R-:W-:Y:S01]  /*9850*/  IMAD.MOV.U32 R138, RZ, RZ, R129 ;  /* 0x000000ffff8a7224 */ /* 0x000fe200078e0081 */
[----:B------:R-:W-:Y:S01]  /*9860*/  HMMA.16816.F32 R108, R132, R54, R108 ;  /* 0x00000036846c723c */ /* 0x000fe2000000186c */
[----:B------:R-:W-:Y:S02]  /*9870*/  ULEA UR7, UR18, UR7, 0x5 ;  /* 0x0000000712077291 */ /* 0x000fe4000f8e28ff */
[----:B------:R-:W-:Y:S01]  /*9880*/  ULEA UR6, UR19, UR6, 0x5 ;  /* 0x0000000613067291 */ /* 0x000fe2000f8e28ff */
[----:B------:R-:W-:Y:S02]  /*9890*/  FFMA2 R34, R34.F32x2.HI_LO, R30.F32x2.HI_LO, R28.F32x2.HI_LO ;  /* 0x0000001e22227249 */ /* 0x000fe4000000001c */
[----:B------:R-:W-:-:S02]  /*98a0*/  IMAD.MOV.U32 R27, RZ, RZ, R0 ;  /* 0x000000ffff1b7224 */ /* 0x000fc400078e0000 */
[----:B------:R-:W-:Y:S01]  /*98b0*/  HMMA.16816.F32 R104, R132, R140, R104 ;  /* 0x0000008c8468723c */ /* 0x000fe20000001868 */
[----:B------:R-:W-:Y:S02]  /*98c0*/  IMAD.MOV.U32 R26, RZ, RZ, R2 ;  /* 0x000000ffff1a7224 */ /* 0x000fe400078e0002 */
[----:B------:R-:W-:Y:S02]  /*98d0*/  IMAD.MOV.U32 R28, RZ, RZ, R3 ;  /* 0x000000ffff1c7224 */ /* 0x000fe400078e0003 */
[----:B------:R-:W-:-:S03]  /*98e0*/  IMAD.MOV.U32 R29, RZ, RZ, R4 ;  /* 0x000000ffff1d7224 */ /* 0x000fc600078e0004 */
[C---:B------:R-:W-:Y:S08]  /*98f0*/  HMMA.16816.F32 R64, R36.reuse, R60, R64 ;  /* 0x0000003c2440723c */ /* 0x040ff00000001840 */
[C---:B------:R-:W-:Y:S08]  /*9900*/  HMMA.16816.F32 R68, R36.reuse, R62, R68 ;  /* 0x0000003e2444723c */ /* 0x040ff00000001844 */
[C---:B------:R-:W-:Y:S08]  /*9910*/  HMMA.16816.F32 R88, R36.reuse, R48, R88 ;  /* 0x000000302458723c */ /* 0x040ff00000001858 */
[C---:B------:R-:W-:Y:S08]  /*9920*/  HMMA.16816.F32 R80, R36.reuse, R50, R80 ;  /* 0x000000322450723c */ /* 0x040ff00000001850 */
[C---:B------:R-:W-:Y:S08]  /*9930*/  HMMA.16816.F32 R76, R36.reuse, R52, R76 ;  /* 0x00000034244c723c */ /* 0x040ff0000000184c */
[C---:B------:R-:W-:Y:S08]  /*9940*/  HMMA.16816.F32 R72, R36.reuse, R54, R72 ;  /* 0x000000362448723c */ /* 0x040ff00000001848 */
[----:B------:R-:W-:Y:S08]  /*9950*/  HMMA.16816.F32 R84, R36, R140, R84 ;  /* 0x0000008c2454723c */ /* 0x000ff00000001854 */
[----:B------:R-:W-:Y:S01]  /*9960*/  HMMA.16816.F32 R96, R136, R142, R96 ;  /* 0x0000008e8860723c */ /* 0x000fe20000001860 */
[----:B------:R-:W-:-:S04]  /*9970*/  NOP ;  /* 0x0000000000007918 */ /* 0x000fc80000000000 */
[----:B------:R-:W-:-:S15]  /*9980*/  @!P0 BRA `(.L_x_1) ;  /* 0xffffffac00408947 */ /* 0x000fde000383ffff */
.L_x_0:
[----:B------:R-:W0:Y:S01]  /*9990*/  S2R R5, SR_TID.X ;  /* 0x0000000000057919 */ /* 0x000e220000002100 */
[----:B------:R-:W1:Y:S01]  /*99a0*/  S2UR UR5, SR_CgaCtaId ;  /* 0x00000000000579c3 */ /* 0x000e620000008800 */
[C---:B------:R-:W-:Y:S01]  /*99b0*/  FSETP.GT.AND P1, PT, |R35|.reuse, 8.50705917302346158658e+37, PT ;  /* 0x7e8000002300780b */ /* 0x040fe20003f24200 */
[----:B------:R-:W-:Y:S01]  /*99c0*/  UMOV UR4, 0x400 ;  /* 0x0000040000047882 */ /* 0x000fe20000000000 */
[C---:B------:R-:W-:Y:S01]  /*99d0*/  FSETP.GEU.AND P5, PT, |R35|.reuse, 1.175494350822287508e-38, PT ;  /* 0x008000002300780b */ /* 0x040fe20003fae200 */
[----:B------:R-:W-:Y:S01]  /*99e0*/  IMAD.MOV.U32 R25, RZ, RZ, R94 ;  /* 0x000000ffff197224 */ /* 0x000fe200078e005e */
[----:B------:R-:W-:Y:S01]  /*99f0*/  FSETP.GEU.AND P4, PT, R35, 1.175494350822287508e-38, PT ;  /* 0x008000002300780b */ /* 0x000fe20003f8e000 */
[----:B------:R-:W-:Y:S01]  /*9a00*/  IMAD.MOV.U32 R27, RZ, RZ, R102 ;  /* 0x000000ffff1b7224 */ /* 0x000fe200078e0066 */
[C---:B------:R-:W-:Y:S01]  /*9a10*/  FSETP.GT.AND P2, PT, |R34|.reuse, 8.50705917302346158658e+37, PT ;  /* 0x7e8000002200780b */ /* 0x040fe20003f44200 */
[C---:B------:R-:W-:Y:S01]  /*9a20*/  FMUL R14, R34.reuse, 8388608 ;  /* 0x4b000000220e7820 */ /* 0x040fe20000400000 */
[----:B------:R-:W-:Y:S01]  /*9a30*/  FSETP.GEU.AND P3, PT, R34, 1.175494350822287508e-38, PT ;  /* 0x008000002200780b */ /* 0x000fe20003f6e000 */
[----:B------:R-:W-:Y:S01]  /*9a40*/  IMAD.MOV.U32 R31, RZ, RZ, R92 ;  /* 0x000000ffff1f7224 */ /* 0x000fe200078e005c */
[----:B------:R-:W-:Y:S01]  /*9a50*/  FSEL R18, RZ, -23, P4 ;  /* 0xc1b80000ff127808 */ /* 0x000fe20002000000 */
[----:B------:R-:W-:Y:S01]  /*9a60*/  IMAD.MOV.U32 R23, RZ, RZ, R108 ;  /* 0x000000ffff177224 */ /* 0x000fe200078e006c */
[----:B------:R-:W-:Y:S01]  /*9a70*/  FSEL R14, R14, R34, !P3 ;  /* 0x000000220e0e7208 */ /* 0x000fe20005800000 */
[----:B------:R-:W-:Y:S01]  /*9a80*/  @P1 FMUL R103, R103, 0.25 ;  /* 0x3e80000067671820 */ /* 0x000fe20000400000 */
        /* <DEDUP_REMOVED lines=9> */
[----:B-1----:R-:W-:Y:S01]  /*9b20*/  ULEA UR6, UR5, UR4, 0x18 ;  /* 0x0000000405067291 */ /* 0x002fe2000f8ec0ff */
[----:B------:R-:W-:Y:S01]  /*9b30*/  @P1 FMUL R95, R95, 0.25 ;  /* 0x3e8000005f5f1820 */ /* 0x000fe20000400000 */
[----:B------:R-:W-:Y:S01]  /*9b40*/  @P1 FMUL R25, R25, 0.25 ;  /* 0x3e80000019191820 */ /* 0x000fe20000400000 */
[----:B------:R-:W-:Y:S01]  /*9b50*/  @P1 FMUL R127, R127, 0.25 ;  /* 0x3e8000007f7f1820 */ /* 0x000fe20000400000 */
[----:B------:R-:W-:Y:S01]  /*9b60*/  @P1 FMUL R126, R126, 0.25 ;  /* 0x3e8000007e7e1820 */ /* 0x000fe20000400000 */
[----:B------:R-:W-:Y:S01]  /*9b70*/  @!P5 FMUL R103, R103, 16777216 ;  /* 0x4b8000006767d820 */ /* 0x000fe20000400000 */
[----:B------:R-:W-:Y:S01]  /*9b80*/  @!P5 FMUL R27, R27, 16777216 ;  /* 0x4b8000001b1bd820 */ /* 0x000fe20000400000 */
[C---:B0-----:R-:W-:Y:S01]  /*9b90*/  IMAD.SHL.U32 R6, R5.reuse, 0x4, RZ ;  /* 0x0000000405067824 */ /* 0x041fe200078e00ff */
[C---:B------:R-:W-:Y:S01]  /*9ba0*/  LOP3.LUT R7, R5.reuse, 0x60, RZ, 0xc0, !PT ;  /* 0x0000006005077812 */ /* 0x040fe200078ec0ff */
[C---:B------:R-:W-:Y:S01]  /*9bb0*/  IMAD.SHL.U32 R8, R5.reuse, 0x8, RZ ;  /* 0x0000000805087824 */ /* 0x040fe200078e00ff */
[--C-:B------:R-:W-:Y:S01]  /*9bc0*/  SHF.R.S32.HI R9, RZ, 0x4, R5.reuse ;  /* 0x00000004ff097819 */ /* 0x100fe20000011405 */
[C---:B------:R-:W-:Y:S01]  /*9bd0*/  IMAD.SHL.U32 R12, R5.reuse, 0x10, RZ ;  /* 0x00000010050c7824 */ /* 0x040fe200078e00ff */
[----:B------:R-:W-:Y:S01]  /*9be0*/  LOP3.LUT R6, R6, 0x38, RZ, 0xc0, !PT ;  /* 0x0000003806067812 */ /* 0x000fe200078ec0ff */
[----:B------:R-:W-:Y:S01]  /*9bf0*/  IMAD.SHL.U32 R11, R5, 0x40, RZ ;  /* 0x00000040050b7824 */ /* 0x000fe200078e00ff */
[----:B------:R-:W-:Y:S01]  /*9c00*/  LOP3.LUT R8, R8, 0x180, RZ, 0xc0, !PT ;  /* 0x0000018008087812 */ /* 0x000fe200078ec0ff */
[----:B------:R-:W-:Y:S01]  /*9c10*/  @!P5 FMUL R107, R107, 16777216 ;  /* 0x4b8000006b6bd820 */ /* 0x000fe20000400000 */
[----:B------:R-:W-:Y:S01]  /*9c20*/  LOP3.LUT R13, R5, 0x7f, RZ, 0xc0, !PT ;  /* 0x0000007f050d7812 */ /* 0x000fe200078ec0ff */
[----:B------:R-:W-:Y:S01]  /*9c30*/  IMAD R10, R7, 0x10, R6 ;  /* 0x00000010070a7824 */ /* 0x000fe200078e0206 */
[----:B------:R-:W-:Y:S01]  /*9c40*/  SGXT R6, R9, 0x1 ;  /* 0x000000010906781a */ /* 0x000fe20000000200 */
[----:B------:R-:W-:Y:S01]  /*9c50*/  IMAD.SHL.U32 R7, R5, 0x200, RZ ;  /* 0x0000020005077824 */ /* 0x000fe200078e00ff */
[----:B------:R-:W-:Y:S01]  /*9c60*/  LOP3.LUT R8, R8, 0x48, R5, 0xf8, !PT ;  /* 0x0000004808087812 */ /* 0x000fe200078ef805 */
[----:B------:R-:W-:Y:S01]  /*9c70*/  @!P5 FMUL R111, R111, 16777216 ;  /* 0x4b8000006f6fd820 */ /* 0x000fe20000400000 */
[----:B------:R-:W-:Y:S01]  /*9c80*/  LOP3.LUT R6, R6, 0x840, RZ, 0xc0, !PT ;  /* 0x0000084006067812 */ /* 0x000fe200078ec0ff */
[----:B------:R-:W-:Y:S01]  /*9c90*/  @!P5 FMUL R115, R115, 16777216 ;  /* 0x4b8000007373d820 */ /* 0x000fe20000400000 */
[----:B------:R-:W-:Y:S01]  /*9ca0*/  LOP3.LUT R7, R7, 0x1800, RZ, 0xc0, !PT ;  /* 0x0000180007077812 */ /* 0x000fe200078ec0ff */
[----:B------:R-:W-:Y:S01]  /*9cb0*/  @!P5 FMUL R114, R114, 16777216 ;  /* 0x4b8000007272d820 */ /* 0x000fe20000400000 */
[----:B------:R-:W-:Y:S01]  /*9cc0*/  ISETP.GE.U32.AND P0, PT, R13, 0x20, PT ;  /* 0x000000200d00780c */ /* 0x000fe20003f06070 */
[----:B------:R-:W-:Y:S01]  /*9cd0*/  IMAD.MOV.U32 R13, RZ, RZ, R110 ;  /* 0x000000ffff0d7224 */ /* 0x000fe200078e006e */
[----:B------:R-:W-:Y:S01]  /*9ce0*/  LOP3.LUT R9, R7, 0x70, R12, 0xf8, !PT ;  /* 0x0000007007097812 */ /* 0x000fe200078ef80c */
[----:B------:R-:W-:Y:S01]  /*9cf0*/  @!P5 FMUL R119, R119, 16777216 ;  /* 0x4b8000007777d820 */ /* 0x000fe20000400000 */
[----:B------:R-:W-:Y:S01]  /*9d00*/  LOP3.LUT R7, R6, 0x40, R11, 0x78, !PT ;  /* 0x0000004006077812 */ /* 0x000fe200078e780b */
[----:B------:R-:W-:Y:S01]  /*9d10*/  IMAD.MOV.U32 R11, RZ, RZ, R106 ;  /* 0x000000ffff0b7224 */ /* 0x000fe200078e006a */
[----:B------:R-:W-:Y:S01]  /*9d20*/  LOP3.LUT R6, R9, R8, RZ, 0x3c, !PT ;  /* 0x0000000809067212 */ /* 0x000fe200078e3cff */
[----:B------:R-:W-:Y:S01]  /*9d30*/  FMUL R9, R35, 8388608 ;  /* 0x4b00000023097820 */ /* 0x000fe20000400000 */
[----:B------:R-:W-:Y:S01]  /*9d40*/  SHF.R.U32.HI R8, RZ, 0x1, R5 ;  /* 0x00000001ff087819 */ /* 0x000fe20000011605 */
[----:B------:R-:W-:Y:S01]  /*9d50*/  IMAD.IADD R10, R10, 0x1, R7 ;  /* 0x000000010a0a7824 */ /* 0x000fe200078e0207 */
[----:B------:R-:W-:Y:S01]  /*9d60*/  LOP3.LUT R7, R12, 0x70, RZ, 0xc0, !PT ;  /* 0x000000700c077812 */ /* 0x000fe200078ec0ff */
[----:B------:R-:W-:Y:S01]  /*9d70*/  @P1 FMUL R11, R11, 0.25 ;  /* 0x3e8000000b0b1820 */ /* 0x000fe20000400000 */
[----:B------:R-:W-:Y:S01]  /*9d80*/  FSEL R9, R9, R35, !P4 ;  /* 0x0000002309097208 */ /* 0x000fe20006000000 */
[----:B------:R-:W-:Y:S01]  /*9d90*/  @P1 FMUL R35, R35, 0.25 ;  /* 0x3e80000023231820 */ /* 0x000fe20000400000 */
[----:B------:R-:W-:Y:S01]  /*9da0*/  LOP3.LUT R8, R8, 0xc, RZ, 0xc0, !PT ;  /* 0x0000000c08087812 */ /* 0x000fe200078ec0ff */
[----:B------:R-:W-:Y:S01]  /*9db0*/  @P1 FMUL R13, R13, 0.25 ;  /* 0x3e8000000d0d1820 */ /* 0x000fe20000400000 */
[----:B------:R-:W-:Y:S01]  /*9dc0*/  FSETP.GEU.AND P1, PT, |R34|, 1.175494350822287508e-38, PT ;  /* 0x008000002200780b */ /* 0x000fe20003f2e200 */
[----:B------:R-:W-:Y:S01]  /*9dd0*/  @!P5 FMUL R35, R35, 16777216 ;  /* 0x4b8000002323d820 */ /* 0x000fe20000400000 */
[----:B------:R-:W-:Y:S01]  /*9de0*/  IADD3 R7, PT, PT, R8, UR6, R7 ;  /* 0x0000000608077c10 */ /* 0x000fe2000fffe007 */
[----:B------:R-:W-:Y:S01]  /*9df0*/  @P2 FMUL R34, R34, 0.25 ;  /* 0x3e80000022222820 */ /* 0x000fe20000400000 */
[----:B------:R-:W-:Y:S01]  /*9e00*/  @!P5 FMUL R11, R11, 16777216 ;  /* 0x4b8000000b0bd820 */ /* 0x000fe20000400000 */
[----:B------:R-:W0:Y:S01]  /*9e10*/  MUFU.RCP R8, R35 ;  /* 0x0000002300087308 */ /* 0x000e220000001000 */
[----:B------:R-:W-:Y:S01]  /*9e20*/  @!P5 FMUL R13, R13, 16777216 ;  /* 0x4b8000000d0dd820 */ /* 0x000fe20000400000 */
        /* <DEDUP_REMOVED lines=8> */
[----:B------:R-:W-:-:S02]  /*9eb0*/  IMAD.MOV.U32 R15, RZ, RZ, R100 ;  /* 0x000000ffff0f7224 */ /* 0x000fc400078e0064 */
[----:B------:R-:W-:Y:S01]  /*9ec0*/  @P2 FMUL R101, R101, 0.25 ;  /* 0x3e80000065652820 */ /* 0x000fe20000400000 */
[----:B------:R-:W-:Y:S02]  /*9ed0*/  IMAD.MOV.U32 R108, RZ, RZ, R66 ;  /* 0x000000ffff6c7224 */ /* 0x000fe400078e0042 */
[----:B------:R-:W-:Y:S01]  /*9ee0*/  @P2 FMUL R105, R105, 0.25 ;  /* 0x3e80000069692820 */ /* 0x000fe20000400000 */
[----:B------:R-:W-:Y:S02]  /*9ef0*/  IMAD.MOV.U32 R106, RZ, RZ, R67 ;  /* 0x000000ffff6a7224 */ /* 0x000fe400078e0043 */
[----:B------:R-:W-:Y:S01]  /*9f00*/  @P2 FMUL R15, R15, 0.25 ;  /* 0x3e8000000f0f2820 */ /* 0x000fe20000400000 */
[----:B------:R-:W-:Y:S02]  /*9f10*/  IMAD.MOV.U32 R102, RZ, RZ, R69 ;  /* 0x000000ffff667224 */ /* 0x000fe400078e0045 */
[----:B0-----:R-:W-:Y:S01]  /*9f20*/  FMUL R28, R8, R103 ;  /* 0x00000067081c7220 */ /* 0x001fe20000400000 */
[----:B------:R-:W-:-:S02]  /*9f30*/  IMAD.MOV.U32 R100, RZ, RZ, R70 ;  /* 0x000000ffff647224 */ /* 0x000fc400078e0046 */
[C---:B------:R-:W-:Y:S01]  /*9f40*/  FMUL R27, R8.reuse, R27 ;  /* 0x0000001b081b7220 */ /* 0x040fe20000400000 */
[----:B------:R-:W-:Y:S02]  /*9f50*/  IMAD.MOV.U32 R94, RZ, RZ, R88 ;  /* 0x000000ffff5e7224 */ /* 0x000fe400078e0058 */
[C---:B------:R-:W-:Y:S01]  /*9f60*/  FMUL R66, R8.reuse, R107 ;  /* 0x0000006b08427220 */ /* 0x040fe20000400000 */
[----:B------:R-:W-:Y:S02]  /*9f70*/  IMAD.MOV.U32 R92, RZ, RZ, R80 ;  /* 0x000000ffff5c7224 */ /* 0x000fe400078e0050 */
[C---:B------:R-:W-:Y:S01]  /*9f80*/  FMUL R67, R8.reuse, R11 ;  /* 0x0000000b08437220 */ /* 0x040fe20000400000 */
[----:B------:R-:W-:Y:S02]  /*9f90*/  IMAD.MOV.U32 R54, RZ, RZ, R77 ;  /* 0x000000ffff367224 */ /* 0x000fe400078e004d */
[----:B------:R-:W-:Y:S01]  /*9fa0*/  FMUL R69, R8, R111 ;  /* 0x0000006f08457220 */ /* 0x000fe20000400000 */
        /* <DEDUP_REMOVED lines=10> */
[C---:B------:R-:W-:Y:S01]  /*a050*/  FMUL R79, R8.reuse, R123 ;  /* 0x0000007b084f7220 */ /* 0x040fe20000400000 */
[C---:B------:R-:W-:Y:S01]  /*a060*/  FMUL R80, R8.reuse, R122 ;  /* 0x0000007a08507220 */ /* 0x040fe20000400000 */
[C---:B------:R-:W-:Y:S01]  /*a070*/  FMUL R17, R8.reuse, R95 ;  /* 0x0000005f08117220 */ /* 0x040fe20000400000 */
[C---:B------:R-:W-:Y:S01]  /*a080*/  FMUL R84, R8.reuse, R25 ;  /* 0x0000001908547220 */ /* 0x040fe20000400000 */
[C---:B------:R-:W-:Y:S01]  /*a090*/  FMUL R85, R8.reuse, R127 ;  /* 0x0000007f08557220 */ /* 0x040fe20000400000 */
[----:B------:R-:W-:Y:S01]  /*a0a0*/  FMUL R88, R8, R126 ;  /* 0x0000007e08587220 */ /* 0x000fe20000400000 */
[----:B------:R-:W-:Y:S01]  /*a0b0*/  IMAD.MOV.U32 R19, RZ, RZ, R104 ;  /* 0x000000ffff137224 */ /* 0x000fe200078e0068 */
[----:B------:R-:W0:Y:S01]  /*a0c0*/  MUFU.RCP R8, R34 ;  /* 0x0000002200087308 */ /* 0x000e220000001000 */
[----:B------:R-:W-:Y:S02]  /*a0d0*/  IMAD.MOV.U32 R29, RZ, RZ, R112 ;  /* 0x000000ffff1d7224 */ /* 0x000fe400078e0070 */
[----:B------:R-:W-:Y:S01]  /*a0e0*/  @P2 FMUL R109, R109, 0.25 ;  /* 0x3e8000006d6d2820 */ /* 0x000fe20000400000 */
[----:B------:R-:W-:-:S02]  /*a0f0*/  VIADD R24, R9, 0xc0cafb0d ;  /* 0xc0cafb0d09187836 */ /* 0x000fc40000000000 */
        /* <DEDUP_REMOVED lines=12> */
[----:B------:R-:W-:Y:S01]  /*a1c0*/  @!P1 FMUL R19, R19, 16777216 ;  /* 0x4b80000013139820 */ /* 0x000fe20000400000 */
[----:B------:R-:W-:Y:S01]  /*a1d0*/  LOP3.LUT R24, R24, 0xff800000, RZ, 0xc0, !PT ;  /* 0xff80000018187812 */ /* 0x000fe200078ec0ff */
        /* <DEDUP_REMOVED lines=15> */
[----:B------:R-:W-:Y:S01]  /*a2d0*/  IMAD.MOV.U32 R104, RZ, RZ, R68 ;  /* 0x000000ffff687224 */ /* 0x000fe200078e0044 */
[----:B------:R-:W-:Y:S01]  /*a2e0*/  I2FP.F32.S32 R13, R24 ;  /* 0x00000018000d7245 */ /* 0x000fe20000201400 */
[----:B------:R-:W-:-:S02]  /*a2f0*/  IMAD.MOV.U32 R37, RZ, RZ, R32 ;  /* 0x000000ffff257224 */ /* 0x000fc400078e0020 */
[C---:B0-----:R-:W-:Y:S01]  /*a300*/  FMUL R68, R8.reuse, R19 ;  /* 0x0000001308447220 */ /* 0x041fe20000400000 */
[----:B------:R-:W-:Y:S01]  /*a310*/  IMAD.MOV.U32 R112, RZ, RZ, R64 ;  /* 0x000000ffff707224 */ /* 0x000fe200078e0040 */
[----:B------:R-:W-:Y:S01]  /*a320*/  FSETP.GT.AND P1, PT, |R33|, 8.50705917302346158658e+37, PT ;  /* 0x7e8000002100780b */ /* 0x000fe20003f24200 */
        /* <DEDUP_REMOVED lines=21> */
[C---:B------:R-:W-:Y:S01]  /*a480*/  FMUL R82, R8.reuse, R120 ;  /* 0x0000007808527220 */ /* 0x040fe20000400000 */
[C---:B------:R-:W-:Y:S01]  /*a490*/  FMUL R83, R8.reuse, R93 ;  /* 0x0000005d08537220 */ /* 0x040fe20000400000 */
[C---:B------:R-:W-:Y:S01]  /*a4a0*/  FMUL R86, R8.reuse, R31 ;  /* 0x0000001f08567220 */ /* 0x040fe20000400000 */
[C---:B------:R-:W-:Y:S01]  /*a4b0*/  FMUL R87, R8.reuse, R125 ;  /* 0x0000007d08577220 */ /* 0x040fe20000400000 */
[----:B------:R-:W-:Y:S01]  /*a4c0*/  FMUL R90, R8, R124 ;  /* 0x0000007c085a7220 */ /* 0x000fe20000400000 */
[----:B------:R-:W-:Y:S01]  /*a4d0*/  SHF.R.U32.HI R8, RZ, 0x5, R5 ;  /* 0x00000005ff087819 */ /* 0x000fe20000011605 */
[----:B------:R-:W-:Y:S01]  /*a4e0*/  IMAD.MOV.U32 R26, RZ, RZ, R75 ;  /* 0x000000ffff1a7224 */ /* 0x000fe200078e004b */
[----:B------:R-:W-:Y:S01]  /*a4f0*/  FSETP.GEU.AND P5, PT, |R33|, 1.175494350822287508e-38, PT ;  /* 0x008000002100780b */ /* 0x000fe20003fae200 */
[----:B------:R-:W-:Y:S01]  /*a500*/  FFMA.FTZ R18, R13, 1.1920928955078125e-07, R18 ;  /* 0x340000000d127823 */ /* 0x000fe20000010012 */
[----:B------:R-:W-:Y:S01]  /*a510*/  VIADD R75, R14, 0xc0cafb0d ;  /* 0xc0cafb0d0e4b7836 */ /* 0x000fe20000000000 */
[----:B------:R-:W-:Y:S01]  /*a520*/  SGXT.U32 R13, R8, 0x2 ;  /* 0x00000002080d781a */ /* 0x000fe20000000000 */
[C---:B------:R-:W-:Y:S01]  /*a530*/  FMUL R8, R33.reuse, 8388608 ;  /* 0x4b00000021087820 */ /* 0x040fe20000400000 */
[----:B------:R-:W-:Y:S01]  /*a540*/  FSETP.GEU.AND P4, PT, R33, 1.175494350822287508e-38, PT ;  /* 0x008000002100780b */ /* 0x000fe20003f8e000 */
[----:B------:R-:W0:Y:S01]  /*a550*/  LDC R12, c[0x0][0x3e8] ;  /* 0x0000fa00ff0c7b82 */ /* 0x000e220000000800 */
[----:B------:R-:W-:Y:S01]  /*a560*/  LOP3.LUT R75, R75, 0xff800000, RZ, 0xc0, !PT ;  /* 0xff8000004b4b7812 */ /* 0x000fe200078ec0ff */
[----:B------:R-:W-:Y:S01]  /*a570*/  @P1 FMUL R99, R99, 0.25 ;  /* 0x3e80000063631820 */ /* 0x000fe20000400000 */
[----:B------:R-:W-:Y:S01]  /*a580*/  FSEL R8, R8, R33, !P4 ;  /* 0x0000002108087208 */ /* 0x000fe20006000000 */
[----:B------:R-:W-:Y:S01]  /*a590*/  @P1 FMUL R33, R33, 0.25 ;  /* 0x3e80000021211820 */ /* 0x000fe20000400000 */
[----:B------:R-:W-:Y:S01]  /*a5a0*/  FSEL R20, RZ, -23, P3 ;  /* 0xc1b80000ff147808 */ /* 0x000fe20001800000 */
[----:B------:R-:W-:Y:S01]  /*a5b0*/  @P1 FMUL R98, R98, 0.25 ;  /* 0x3e80000062621820 */ /* 0x000fe20000400000 */
[----:B------:R-:W-:Y:S01]  /*a5c0*/  I2FP.F32.S32 R11, R75 ;  /* 0x0000004b000b7245 */ /* 0x000fe20000201400 */
[----:B------:R-:W-:Y:S01]  /*a5d0*/  @!P5 FMUL R33, R33, 16777216 ;  /* 0x4b8000002121d820 */ /* 0x000fe20000400000 */
[----:B------:R-:W-:Y:S01]  /*a5e0*/  FSETP.GT.AND P2, PT, |R37|, 8.50705917302346158658e+37, PT ;  /* 0x7e8000002500780b */ /* 0x000fe20003f44200 */
[----:B------:R-:W-:Y:S01]  /*a5f0*/  @P1 FMUL R38, R38, 0.25 ;  /* 0x3e80000026261820 */ /* 0x000fe20000400000 */
[----:B------:R-:W-:Y:S01]  /*a600*/  @P1 FMUL R22, R22, 0.25 ;  /* 0x3e80000016161820 */ /* 0x000fe20000400000 */
[----:B------:R-:W-:Y:S01]  /*a610*/  FFMA.FTZ R20, R11, 1.1920928955078125e-07, R20 ;  /* 0x340000000b147823 */ /* 0x000fe20000010014 */
[----:B------:R-:W-:Y:S01]  /*a620*/  @P1 FMUL R26, R26, 0.25 ;  /* 0x3e8000001a1a1820 */ /* 0x000fe20000400000 */
[----:B------:R-:W1:Y:S01]  /*a630*/  MUFU.RCP R11, R33 ;  /* 0x00000021000b7308 */ /* 0x000e620000001000 */
        /* <DEDUP_REMOVED lines=11> */
[C---:B------:R-:W-:Y:S01]  /*a6f0*/  FSETP.GEU.AND P1, PT, |R37|.reuse, 1.175494350822287508e-38, PT ;  /* 0x008000002500780b */ /* 0x040fe20003f2e200 */
[C---:B------:R-:W-:Y:S01]  /*a700*/  FMUL R16, R37.reuse, 8388608 ;  /* 0x4b00000025107820 */ /* 0x040fe20000400000 */
[C---:B------:R-:W-:Y:S01]  /*a710*/  FSETP.GEU.AND P3, PT, R37.reuse, 1.175494350822287508e-38, PT ;  /* 0x008000002500780b */ /* 0x040fe20003f6e000 */
[----:B------:R-:W-:Y:S01]  /*a720*/  @!P5 FMUL R52, R52, 16777216 ;  /* 0x4b8000003434d820 */ /* 0x000fe20000400000 */
[----:B------:R-:W-:Y:S01]  /*a730*/  @!P5 FMUL R56, R56, 16777216 ;  /* 0x4b8000003838d820 */ /* 0x000fe20000400000 */
[----:B------:R-:W-:Y:S01]  /*a740*/  @!P5 FMUL R30, R30, 16777216 ;  /* 0x4b8000001e1ed820 */ /* 0x000fe20000400000 */
[----:B------:R-:W-:Y:S01]  /*a750*/  FSEL R16, R16, R37, !P3 ;  /* 0x0000002510107208 */ /* 0x000fe20005800000 */
[----:B------:R-:W-:Y:S01]  /*a760*/  @P2 FMUL R37, R37, 0.25 ;  /* 0x3e80000025252820 */ /* 0x000fe20000400000 */
        /* <DEDUP_REMOVED lines=13> */
[C---:B-1----:R-:W-:Y:S01]  /*a840*/  FMUL R49, R11.reuse, R52 ;  /* 0x000000340b317220 */ /* 0x042fe20000400000 */
[----:B------:R-:W-:Y:S01]  /*a850*/  FMUL R52, R11, R56 ;  /* 0x000000380b347220 */ /* 0x000fe20000400000 */
[----:B------:R-:W-:Y:S01]  /*a860*/  @!P1 FMUL R37, R37, 16777216 ;  /* 0x4b80000025259820 */ /* 0x000fe20000400000 */
        /* <DEDUP_REMOVED lines=14> */
[----:B0-----:R-:W-:-:S02]  /*a950*/  IMAD R11, R13, R12, RZ ;  /* 0x0000000c0d0b7224 */ /* 0x001fc400078e02ff */
[----:B------:R-:W-:Y:S01]  /*a960*/  @P2 FMUL R44, R44, 0.25 ;  /* 0x3e8000002c2c2820 */ /* 0x000fe20000400000 */
[----:B------:R-:W0:Y:S01]  /*a970*/  MUFU.RCP R13, R37 ;  /* 0x00000025000d7308 */ /* 0x000e220000001000 */
[----:B------:R-:W-:Y:S02]  /*a980*/  VIADD R53, R16, 0xc0cafb0d ;  /* 0xc0cafb0d10357836 */ /* 0x000fe40000000000 */
[----:B------:R-:W-:Y:S01]  /*a990*/  @P2 FMUL R48, R48, 0.25 ;  /* 0x3e80000030302820 */ /* 0x000fe20000400000 */
[----:B------:R-:W-:Y:S01]  /*a9a0*/  @P2 FMUL R50, R50, 0.25 ;  /* 0x3e80000032322820 */ /* 0x000fe20000400000 */
[----:B------:R-:W-:Y:S02]  /*a9b0*/  VIADD R51, R8, 0xc0cafb0d ;  /* 0xc0cafb0d08337836 */ /* 0x000fe40000000000 */
        /* <DEDUP_REMOVED lines=14> */
[----:B------:R-:W-:Y:S01]  /*aaa0*/  @!P1 FMUL R48, R48, 16777216 ;  /* 0x4b80000030309820 */ /* 0x000fe20000400000 */
[----:B------:R-:W-:Y:S01]  /*aab0*/  @!P1 FMUL R50, R50, 16777216 ;  /* 0x4b80000032329820 */ /* 0x000fe20000400000 */
[----:B------:R-:W-:Y:S01]  /*aac0*/  LOP3.LUT R53, R53, 0xff800000, RZ, 0xc0, !PT ;  /* 0xff80000035357812 */ /* 0x000fe200078ec0ff */
[----:B------:R-:W-:Y:S01]  /*aad0*/  @!P1 FMUL R54, R54, 16777216 ;  /* 0x4b80000036369820 */ /* 0x000fe20000400000 */
[----:B------:R-:W-:Y:S01]  /*aae0*/  @!P1 FMUL R58, R58, 16777216 ;  /* 0x4b8000003a3a9820 */ /* 0x000fe20000400000 */
        /* <DEDUP_REMOVED lines=12> */
[C---:B0-----:R-:W-:Y:S01]  /*abb0*/  FMUL R43, R13.reuse, R44 ;  /* 0x0000002c0d2b7220 */ /* 0x041fe20000400000 */
[----:B------:R-:W-:Y:S01]  /*abc0*/  FSEL R23, RZ, -23, P3 ;  /* 0xc1b80000ff177808 */ /* 0x000fe20001800000 */
[C---:B------:R-:W-:Y:S01]  /*abd0*/  FMUL R44, R13.reuse, R48 ;  /* 0x000000300d2c7220 */ /* 0x040fe20000400000 */
[----:B------:R-:W-:Y:S01]  /*abe0*/  I2FP.F32.S32 R22, R53 ;  /* 0x0000003500167245 */ /* 0x000fe20000201400 */
[C---:B------:R-:W-:Y:S01]  /*abf0*/  FMUL R45, R13.reuse, R50 ;  /* 0x000000320d2d7220 */ /* 0x040fe20000400000 */
[----:B------:R-:W-:Y:S01]  /*ac00*/  FSEL R15, RZ, -23, P4 ;  /* 0xc1b80000ff0f7808 */ /* 0x000fe20002000000 */
[C---:B------:R-:W-:Y:S01]  /*ac10*/  FMUL R33, R13.reuse, R54 ;  /* 0x000000360d217220 */ /* 0x040fe20000400000 */
[----:B------:R-:W-:Y:S01]  /*ac20*/  I2FP.F32.S32 R26, R51 ;  /* 0x00000033001a7245 */ /* 0x000fe20000201400 */
        /* <DEDUP_REMOVED lines=12> */
[----:B------:R-:W-:-:S02]  /*acf0*/  IMAD R13, R12, 0x4, R11 ;  /* 0x000000040c0d7824 */ /* 0x000fc400078e020b */
[----:B------:R-:W-:Y:S01]  /*ad00*/  FFMA.FTZ R23, R22, 1.1920928955078125e-07, R23 ;  /* 0x3400000016177823 */ /* 0x000fe20000010017 */
[----:B------:R-:W-:Y:S01]  /*ad10*/  FFMA.FTZ R22, R26, 1.1920928955078125e-07, R15 ;  /* 0x340000001a167823 */ /* 0x000fe2000001000f */
[----:B------:R-:W-:Y:S01]  /*ad20*/  F2FP.SATFINITE.E4M3.F32.PACK_AB_MERGE_C R84, R17, R84, RZ ;  /* 0x000000541154723e */ /* 0x000fe200048070ff */
[----:B------:R-:W-:Y:S01]  /*ad30*/  IMAD R15, R12, 0x4, R13 ;  /* 0x000000040c0f7824 */ /* 0x000fe200078e020d */
[----:B------:R-:W-:Y:S01]  /*ad40*/  F2FP.SATFINITE.E4M3.F32.PACK_AB_MERGE_C R32, R32, R19, RZ ;  /* 0x000000132020723e */ /* 0x000fe200048070ff */
[----:B------:R-:W-:Y:S01]  /*ad50*/  IMAD.IADD R53, R16, 0x1, -R53 ;  /* 0x0000000110357824 */ /* 0x000fe200078e0a35 */
        /* <DEDUP_REMOVED lines=9> */
[C---:B------:R-:W-:Y:S01]  /*adf0*/  IMAD R21, R12.reuse, 0x4, R19 ;  /* 0x000000040c157824 */ /* 0x040fe200078e0213 */
[----:B------:R-:W-:Y:S01]  /*ae00*/  F2FP.SATFINITE.E4M3.F32.PACK_AB_MERGE_C R48, R33, R48, RZ ;  /* 0x000000302130723e */ /* 0x000fe200048070ff */
[----:B------:R-:W-:Y:S01]  /*ae10*/  FADD R53, R53, -1 ;  /* 0xbf80000035357421 */ /* 0x000fe20000000000 */
[----:B------:R-:W-:Y:S01]  /*ae20*/  F2FP.SATFINITE.E4M3.F32.PACK_AB_MERGE_C R42, R35, R42, RZ ;  /* 0x0000002a232a723e */ /* 0x000fe200048070ff */
[----:B------:R-:W-:Y:S01]  /*ae30*/  IMAD R25, R12, 0x4, R21 ;  /* 0x000000040c197824 */ /* 0x000fe200078e0215 */
[----:B------:R-:W-:Y:S01]  /*ae40*/  F2FP.SATFINITE.E4M3.F32.PACK_AB_MERGE_C R87, R87, R90, RZ ;  /* 0x0000005a5757723e */ /* 0x000fe200048070ff */
[----:B------:R-:W-:Y:S01]  /*ae50*/  FADD R24, R24, -1 ;  /* 0xbf80000018187421 */ /* 0x000fe20000000000 */
[----:B------:R-:W-:Y:S01]  /*ae60*/  F2FP.SATFINITE.E4M3.F32.PACK_AB_MERGE_C R83, R83, R86, RZ ;  /* 0x000000565353723e */ /* 0x000fe200048070ff */
[C---:B------:R-:W-:Y:S01]  /*ae70*/  IMAD R27, R12.reuse, 0x4, R25 ;  /* 0x000000040c1b7824 */ /* 0x040fe200078e0219 */
[----:B------:R-:W-:Y:S01]  /*ae80*/  F2FP.SATFINITE.E4M3.F32.PACK_AB_MERGE_C R81, R81, R82, RZ ;  /* 0x000000525151723e */ /* 0x000fe200048070ff */
[----:B------:R-:W0:Y:S01]  /*ae90*/  S2R R206, SR_CTAID.X ;  /* 0x0000000000ce7919 */ /* 0x000e220000002500 */
[----:B------:R-:W-:Y:S01]  /*aea0*/  F2FP.SATFINITE.E4M3.F32.PACK_AB_MERGE_C R69, R69, R70, RZ ;  /* 0x000000464545723e */ /* 0x000fe200048070ff */
[C---:B------:R-:W-:Y:S01]  /*aeb0*/  IMAD R29, R12.reuse, 0x4, R27 ;  /* 0x000000040c1d7824 */ /* 0x040fe200078e021b */
[----:B------:R-:W-:Y:S01]  /*aec0*/  F2FP.SATFINITE.E4M3.F32.PACK_AB_MERGE_C R73, R73, R76, RZ ;  /* 0x0000004c4949723e */ /* 0x000fe200048070ff */
[----:B------:R-:W1:Y:S01]  /*aed0*/  S2R R208, SR_TID.X ;  /* 0x0000000000d07919 */ /* 0x000e620000002100 */
[----:B------:R-:W-:Y:S01]  /*aee0*/  F2FP.SATFINITE.E4M3.F32.PACK_AB_MERGE_C R71, R71, R72, RZ ;  /* 0x000000484747723e */ /* 0x000fe200048070ff */
[----:B------:R-:W-:Y:S01]  /*aef0*/  IMAD R31, R12, 0x4, R29 ;  /* 0x000000040c1f7824 */ /* 0x000fe200078e021d */
[----:B------:R-:W-:Y:S01]  /*af00*/  F2FP.SATFINITE.E4M3.F32.PACK_AB_MERGE_C R70, R36, R37, RZ ;  /* 0x000000252446723e */ /* 0x000fe200048070ff */
[----:B------:R-:W2:Y:S01]  /*af10*/  LDCU.64 UR4, c[0x0][0x3e0] ;  /* 0x00007c00ff0477ac */ /* 0x000ea20008000a00 */
[----:B------:R-:W-:Y:S01]  /*af20*/  F2FP.SATFINITE.E4M3.F32.PACK_AB_MERGE_C R62, R62, R63, RZ ;  /* 0x0000003f3e3e723e */ /* 0x000fe200048070ff */
[----:B------:R-:W-:Y:S01]  /*af30*/  IMAD R33, R12, 0x4, R31 ;  /* 0x000000040c217824 */ /* 0x000fe200078e021f */
[----:B------:R-:W-:Y:S01]  /*af40*/  F2FP.SATFINITE.E4M3.F32.PACK_AB_MERGE_C R54, R54, R57, RZ ;  /* 0x000000393636723e */ /* 0x000fe200048070ff */
[----:B------:R-:W3:Y:S01]  /*af50*/  LDC.64 R164, c[0x0][0x398] ;  /* 0x0000e600ffa47b82 */ /* 0x000ee20000000a00 */
[----:B------:R-:W-:Y:S01]  /*af60*/  LOP3.LUT R87, R87, 0xffff, RZ, 0xc0, !PT ;  /* 0x0000ffff57577812 */ /* 0x000fe200078ec0ff */
[----:B------:R-:W-:Y:S01]  /*af70*/  IMAD R35, R12, 0x4, R33 ;  /* 0x000000040c237824 */ /* 0x000fe200078e0221 */
[----:B------:R-:W-:-:S02]  /*af80*/  LOP3.LUT R72, R83, 0xffff, RZ, 0xc0, !PT ;  /* 0x0000ffff53487812 */ /* 0x000fc400078ec0ff */
[----:B------:R-:W-:Y:S01]  /*af90*/  LOP3.LUT R81, R81, 0xffff, RZ, 0xc0, !PT ;  /* 0x0000ffff51517812 */ /* 0x000fe200078ec0ff */
[----:B------:R-:W-:Y:S01]  /*afa0*/  IMAD R37, R12, 0x4, R35 ;  /* 0x000000040c257824 */ /* 0x000fe200078e0223 */
[----:B------:R-:W-:Y:S02]  /*afb0*/  F2FP.SATFINITE.E4M3.F32.PACK_AB_MERGE_C R44, R44, R45, RZ ;  /* 0x0000002d2c2c723e */ /* 0x000fe400048070ff */
[----:B------:R-:W-:Y:S02]  /*afc0*/  F2FP.SATFINITE.E4M3.F32.PACK_AB_MERGE_C R40, R40, R43, RZ ;  /* 0x0000002b2828723e */ /* 0x000fe400048070ff */
[----:B------:R-:W-:Y:S01]  /*afd0*/  F2FP.SATFINITE.E4M3.F32.PACK_AB_MERGE_C R38, R38, R39, RZ ;  /* 0x000000272626723e */ /* 0x000fe200048070ff */
[----:B------:R-:W-:Y:S01]  /*afe0*/  IMAD R39, R12, 0x4, R37 ;  /* 0x000000040c277824 */ /* 0x000fe200078e0225 */
[----:B------:R-:W-:Y:S01]  /*aff0*/  LOP3.LUT R63, R68, 0xffff, RZ, 0xc0, !PT ;  /* 0x0000ffff443f7812 */ /* 0x000fe200078ec0ff */
[----:B--2---:R-:W-:Y:S01]  /*b000*/  UIMAD UR4, UR12, UR4, URZ ;  /* 0x000000040c0472a4 */ /* 0x004fe2000f8e02ff */
[----:B------:R-:W-:-:S02]  /*b010*/  LOP3.LUT R73, R73, 0xffff, RZ, 0xc0, !PT ;  /* 0x0000ffff49497812 */ /* 0x000fc400078ec0ff */
[----:B------:R-:W-:Y:S02]  /*b020*/  LOP3.LUT R76, R71, 0xffff, RZ, 0xc0, !PT ;  /* 0x0000ffff474c7812 */ /* 0x000fe400078ec0ff */
[----:B------:R-:W-:Y:S01]  /*b030*/  F2FP.SATFINITE.E4M3.F32.PACK_AB_MERGE_C R66, R66, R67, RZ ;  /* 0x000000434242723e */ /* 0x000fe200048070ff */
[----:B0-----:R-:W-:Y:S01]  /*b040*/  IMAD.SHL.U32 R206, R206, 0x20, RZ ;  /* 0x00000020cece7824 */ /* 0x001fe200078e00ff */
[----:B------:R-:W-:Y:S02]  /*b050*/  F2FP.SATFINITE.E4M3.F32.PACK_AB_MERGE_C R64, R64, R65, RZ ;  /* 0x000000414040723e */ /* 0x000fe400048070ff */
[----:B------:R-:W-:Y:S02]  /*b060*/  PRMT R43, R81, 0x3340, R0 ;  /* 0x00003340512b7816 */ /* 0x000fe40000000000 */
[----:B------:R-:W-:Y:S02]  /*b070*/  PRMT R36, R87, 0x3340, R72 ;  /* 0x0000334057247816 */ /* 0x000fe40000000048 */
[----:B------:R-:W-:-:S02]  /*b080*/  LOP3.LUT R67, R54, 0xffff, RZ, 0xc0, !PT ;  /* 0x0000ffff36437812 */ /* 0x000fc400078ec0ff */
[----:B------:R-:W-:Y:S02]  /*b090*/  F2FP.SATFINITE.E4M3.F32.PACK_AB_MERGE_C R85, R85, R88, RZ ;  /* 0x000000585555723e */ /* 0x000fe400048070ff */
[----:B------:R-:W-:Y:S02]  /*b0a0*/  F2FP.SATFINITE.E4M3.F32.PACK_AB_MERGE_C R79, R79, R80, RZ ;  /* 0x000000504f4f723e */ /* 0x000fe400048070ff */
[----:B------:R-:W-:Y:S02]  /*b0b0*/  PRMT R68, R63, 0x3340, R0 ;  /* 0x000033403f447816 */ /* 0x000fe40000000000 */
[----:B------:R-:W-:Y:S02]  /*b0c0*/  PRMT R45, R73, 0x3340, R76 ;  /* 0x00003340492d7816 */ /* 0x000fe4000000004c */
[----:B------:R-:W-:Y:S01]  /*b0d0*/  F2FP.SATFINITE.E4M3.F32.PACK_AB_MERGE_C R34, R34, R41, RZ ;  /* 0x000000292222723e */ /* 0x000fe200048070ff */
[----:B------:R-:W-:Y:S01]  /*b0e0*/  IMAD R41, R12, 0x4, R39 ;  /* 0x000000040c297824 */ /* 0x000fe200078e0227 */
[----:B------:R-:W-:-:S02]  /*b0f0*/  LOP3.LUT R62, R62, 0xffff, RZ, 0xc0, !PT ;  /* 0x0000ffff3e3e7812 */ /* 0x000fc400078ec0ff */
[----:B------:R-:W-:Y:S02]  /*b100*/  LOP3.LUT R65, R58, 0xffff, RZ, 0xc0, !PT ;  /* 0x0000ffff3a417812 */ /* 0x000fe400078ec0ff */
[----:B------:R-:W-:Y:S02]  /*b110*/  LOP3.LUT R103, R40, 0xffff, RZ, 0xc0, !PT ;  /* 0x0000ffff28677812 */ /* 0x000fe400078ec0ff */
[----:B------:R-:W-:Y:S02]  /*b120*/  LOP3.LUT R54, R48, 0xffff, RZ, 0xc0, !PT ;  /* 0x0000ffff30367812 */ /* 0x000fe400078ec0ff */
[----:B------:R-:W-:Y:S02]  /*b130*/  LOP3.LUT R93, R44, 0xffff, RZ, 0xc0, !PT ;  /* 0x0000ffff2c5d7812 */ /* 0x000fe400078ec0ff */
[----:B------:R-:W-:Y:S02]  /*b140*/  F2FP.SATFINITE.E4M3.F32.PACK_AB_MERGE_C R60, R60, R61, RZ ;  /* 0x0000003d3c3c723e */ /* 0x000fe400048070ff */
[----:B------:R-:W-:-:S02]  /*b150*/  F2FP.SATFINITE.E4M3.F32.PACK_AB_MERGE_C R56, R56, R59, RZ ;  /* 0x0000003b3838723e */ /* 0x000fc400048070ff */
[----:B------:R-:W-:Y:S02]  /*b160*/  F2FP.SATFINITE.E4M3.F32.PACK_AB_MERGE_C R26, R77, R78, RZ ;  /* 0x0000004e4d1a723e */ /* 0x000fe400048070ff */
[----:B------:R-:W-:Y:S02]  /*b170*/  F2FP.SATFINITE.E4M3.F32.PACK_AB_MERGE_C R46, R46, R47, RZ ;  /* 0x0000002f2e2e723e */ /* 0x000fe400048070ff */
[----:B------:R-:W-:Y:S02]  /*b180*/  PRMT R77, R36, 0x5410, R43 ;  /* 0x00005410244d7816 */ /* 0x000fe4000000002b */
[----:B------:R-:W-:Y:S01]  /*b190*/  PRMT R83, R45, 0x5410, R68 ;  /* 0x000054102d537816 */ /* 0x000fe20000000044 */
[----:B------:R-:W-:Y:S01]  /*b1a0*/  IMAD R45, R12, 0x4, R41 ;  /* 0x000000040c2d7824 */ /* 0x000fe200078e0229 */
[----:B------:R-:W-:Y:S02]  /*b1b0*/  LOP3.LUT R85, R85, 0xffff, RZ, 0xc0, !PT ;  /* 0x0000ffff55557812 */ /* 0x000fe400078ec0ff */
[----:B------:R-:W-:-:S02]  /*b1c0*/  LOP3.LUT R84, R84, 0xffff, RZ, 0xc0, !PT ;  /* 0x0000ffff54547812 */ /* 0x000fc400078ec0ff */
[----:B------:R-:W-:Y:S02]  /*b1d0*/  LOP3.LUT R71, R79, 0xffff, RZ, 0xc0, !PT ;  /* 0x0000ffff4f477812 */ /* 0x000fe400078ec0ff */
[--C-:B------:R-:W-:Y:S02]  /*b1e0*/  PRMT R43, R67, 0x3340, R0.reuse ;  /* 0x00003340432b7816 */ /* 0x100fe40000000000 */
[----:B------:R-:W-:Y:S02]  /*b1f0*/  PRMT R47, R103, 0x3340, R0 ;  /* 0x00003340672f7816 */ /* 0x000fe40000000000 */
[----:B------:R-:W-:Y:S02]  /*b200*/  PRMT R36, R62, 0x3340, R65 ;  /* 0x000033403e247816 */ /* 0x000fe40000000041 */
[----:B------:R-:W-:Y:S02]  /*b210*/  PRMT R40, R54, 0x3340, R93 ;  /* 0x0000334036287816 */ /* 0x000fe4000000005d */
[----:B------:R-:W-:-:S02]  /*b220*/  LOP3.LUT R74, R74, 0xffff, RZ, 0xc0, !PT ;  /* 0x0000ffff4a4a7812 */ /* 0x000fc400078ec0ff */
[----:B------:R-:W-:Y:S02]  /*b230*/  LOP3.LUT R95, R69, 0xffff, RZ, 0xc0, !PT ;  /* 0x0000ffff455f7812 */ /* 0x000fe400078ec0ff */
[----:B------:R-:W-:Y:S02]  /*b240*/  LOP3.LUT R97, R66, 0xffff, RZ, 0xc0, !PT ;  /* 0x0000ffff42617812 */ /* 0x000fe400078ec0ff */
[----:B------:R-:W-:Y:S02]  /*b250*/  LOP3.LUT R60, R60, 0xffff, RZ, 0xc0, !PT ;  /* 0x0000ffff3c3c7812 */ /* 0x000fe400078ec0ff */
[----:B------:R-:W-:Y:S02]  /*b260*/  LOP3.LUT R101, R56, 0xffff, RZ, 0xc0, !PT ;  /* 0x0000ffff38657812 */ /* 0x000fe400078ec0ff */
[----:B------:R-:W-:Y:S02]  /*b270*/  LOP3.LUT R109, R52, 0xffff, RZ, 0xc0, !PT ;  /* 0x0000ffff346d7812 */ /* 0x000fe400078ec0ff */
[----:B------:R-:W-:-:S02]  /*b280*/  F2FP.SATFINITE.E4M3.F32.PACK_AB_MERGE_C R30, R30, R49, RZ ;  /* 0x000000311e1e723e */ /* 0x000fc400048070ff */
[----:B------:R-:W-:Y:S02]  /*b290*/  F2FP.SATFINITE.E4M3.F32.PACK_AB_MERGE_C R50, R50, R55, RZ ;  /* 0x000000373232723e */ /* 0x000fe400048070ff */
[----:B------:R-:W-:Y:S02]  /*b2a0*/  PRMT R49, R71, 0x3340, R0 ;  /* 0x0000334047317816 */ /* 0x000fe40000000000 */
[----:B------:R-:W-:Y:S02]  /*b2b0*/  PRMT R44, R85, 0x3340, R84 ;  /* 0x00003340552c7816 */ /* 0x000fe40000000054 */
[----:B------:R-:W-:Y:S01]  /*b2c0*/  PRMT R79, R36, 0x5410, R43 ;  /* 0x00005410244f7816 */ /* 0x000fe2000000002b */
[----:B------:R-:W-:Y:S01]  /*b2d0*/  IMAD R43, R12, 0x4, R45 ;  /* 0x000000040c2b7824 */ /* 0x000fe200078e022d */
[----:B------:R-:W-:Y:S02]  /*b2e0*/  PRMT R89, R40, 0x5410, R47 ;  /* 0x0000541028597816 */ /* 0x000fe4000000002f */
[----:B------:R-:W-:-:S02]  /*b2f0*/  LOP3.LUT R115, R38, 0xffff, RZ, 0xc0, !PT ;  /* 0x0000ffff26737812 */ /* 0x000fc400078ec0ff */
[----:B------:R-:W-:Y:S02]  /*b300*/  LOP3.LUT R66, R46, 0xffff, RZ, 0xc0, !PT ;  /* 0x0000ffff2e427812 */ /* 0x000fe400078ec0ff */
[----:B------:R-:W-:Y:S02]  /*b310*/  LOP3.LUT R113, R42, 0xffff, RZ, 0xc0, !PT ;  /* 0x0000ffff2a717812 */ /* 0x000fe400078ec0ff */
[--C-:B------:R-:W-:Y:S02]  /*b320*/  PRMT R47, R97, 0x3340, R0.reuse ;  /* 0x00003340612f7816 */ /* 0x100fe40000000000 */
[----:B------:R-:W-:Y:S02]  /*b330*/  PRMT R55, R109, 0x3340, R0 ;  /* 0x000033406d377816 */ /* 0x000fe40000000000 */
[----:B------:R-:W-:Y:S02]  /*b340*/  PRMT R36, R74, 0x3340, R95 ;  /* 0x000033404a247816 */ /* 0x000fe4000000005f */
[----:B------:R-:W-:-:S02]  /*b350*/  PRMT R38, R60, 0x3340, R101 ;  /* 0x000033403c267816 */ /* 0x000fc40000000065 */
[----:B------:R-:W-:Y:S01]  /*b360*/  PRMT R99, R44, 0x5410, R49 ;  /* 0x000054102c637816 */ /* 0x000fe20000000031 */
[----:B------:R-:W-:Y:S01]  /*b370*/  IMAD R49, R12, 0x4, R43 ;  /* 0x000000040c317824 */ /* 0x000fe200078e022b */
[----:B------:R-:W-:Y:S02]  /*b380*/  PRMT R57, R115, 0x3340, R0 ;  /* 0x0000334073397816 */ /* 0x000fe40000000000 */
[----:B------:R-:W-:Y:S02]  /*b390*/  PRMT R40, R66, 0x3340, R113 ;  /* 0x0000334042287816 */ /* 0x000fe40000000071 */
[----:B------:R-:W-:Y:S01]  /*b3a0*/  PRMT R107, R36, 0x5410, R47 ;  /* 0x00005410246b7816 */ /* 0x000fe2000000002f */
[----:B------:R-:W-:Y:S01]  /*b3b0*/  IMAD R47, R12, 0x4, R49 ;  /* 0x000000040c2f7824 */ /* 0x000fe200078e0231 */
[----:B------:R-:W-:Y:S02]  /*b3c0*/  PRMT R105, R38, 0x5410, R55 ;  /* 0x0000541026697816 */ /* 0x000fe40000000037 */
[----:B------:R-:W-:Y:S01]  /*b3d0*/  SHF.R.U32.HI R36, RZ, 0x8, R87 ;  /* 0x00000008ff247819 */ /* 0x000fe20000011657 */
[----:B------:R-:W-:Y:S01]  /*b3e0*/  IMAD R55, R12, 0x4, R47 ;  /* 0x000000040c377824 */ /* 0x000fe200078e022f */
[----:B------:R-:W-:-:S02]  /*b3f0*/  SHF.R.U32.HI R38, RZ, 0x8, R72 ;  /* 0x00000008ff267819 */ /* 0x000fc40000011648 */
[----:B------:R-:W-:Y:S02]  /*b400*/  PRMT R111, R40, 0x5410, R57 ;  /* 0x00005410286f7816 */ /* 0x000fe40000000039 */
[----:B------:R-:W-:Y:S02]  /*b410*/  SHF.R.U32.HI R40, RZ, 0x8, R81 ;  /* 0x00000008ff287819 */ /* 0x000fe40000011651 */
[----:B------:R-:W-:Y:S02]  /*b420*/  LOP3.LUT R38, R38, 0xffff, RZ, 0xc0, !PT ;  /* 0x0000ffff26267812 */ /* 0x000fe400078ec0ff */
[----:B------:R-:W-:Y:S02]  /*b430*/  LOP3.LUT R57, R36, 0xffff, RZ, 0xc0, !PT ;  /* 0x0000ffff24397812 */ /* 0x000fe400078ec0ff */
[----:B------:R-:W-:Y:S02]  /*b440*/  SHF.R.U32.HI R42, RZ, 0x8, R73 ;  /* 0x00000008ff2a7819 */ /* 0x000fe40000011649 */
[----:B------:R-:W-:-:S02]  /*b450*/  SHF.R.U32.HI R44, RZ, 0x8, R76 ;  /* 0x00000008ff2c7819 */ /* 0x000fc4000001164c */
[----:B------:R-:W-:Y:S02]  /*b460*/  LOP3.LUT R59, R40, 0xffff, RZ, 0xc0, !PT ;  /* 0x0000ffff283b7812 */ /* 0x000fe400078ec0ff */
[----:B------:R-:W-:Y:S01]  /*b470*/  PRMT R46, R57, 0x3340, R38 ;  /* 0x00003340392e7816 */ /* 0x000fe20000000026 */
[----:B------:R-:W-:Y:S01]  /*b480*/  IMAD R57, R12, 0x4, R55 ;  /* 0x000000040c397824 */ /* 0x000fe200078e0237 */
[----:B------:R-:W-:Y:S02]  /*b490*/  LOP3.LUT R44, R44, 0xffff, RZ, 0xc0, !PT ;  /* 0x0000ffff2c2c7812 */ /* 0x000fe400078ec0ff */
[----:B------:R-:W-:Y:S02]  /*b4a0*/  LOP3.LUT R61, R42, 0xffff, RZ, 0xc0, !PT ;  /* 0x0000ffff2a3d7812 */ /* 0x000fe400078ec0ff */
[----:B------:R-:W-:Y:S02]  /*b4b0*/  SHF.R.U32.HI R40, RZ, 0x8, R65 ;  /* 0x00000008ff287819 */ /* 0x000fe40000011641 */
[----:B------:R-:W-:-:S02]  /*b4c0*/  SHF.R.U32.HI R38, RZ, 0x8, R62 ;  /* 0x00000008ff267819 */ /* 0x000fc4000001163e */
[----:B------:R-:W-:Y:S02]  /*b4d0*/  SHF.R.U32.HI R36, RZ, 0x8, R63 ;  /* 0x00000008ff247819 */ /* 0x000fe4000001163f */
[----:B------:R-:W-:Y:S02]  /*b4e0*/  PRMT R48, R61, 0x3340, R44 ;  /* 0x000033403d307816 */ /* 0x000fe4000000002c */
[----:B------:R-:W-:Y:S02]  /*b4f0*/  SHF.R.U32.HI R42, RZ, 0x8, R67 ;  /* 0x00000008ff2a7819 */ /* 0x000fe40000011643 */
[----:B------:R-:W-:Y:S02]  /*b500*/  LOP3.LUT R40, R40, 0xffff, RZ, 0xc0, !PT ;  /* 0x0000ffff28287812 */ /* 0x000fe400078ec0ff */
[----:B------:R-:W-:Y:S02]  /*b510*/  LOP3.LUT R63, R38, 0xffff, RZ, 0xc0, !PT ;  /* 0x0000ffff263f7812 */ /* 0x000fe400078ec0ff */
[----:B------:R-:W-:Y:S01]  /*b520*/  PRMT R81, R59, 0x3340, R0 ;  /* 0x000033403b517816 */ /* 0x000fe20000000000 */
[----:B------:R-:W-:Y:S01]  /*b530*/  IMAD R59, R12, 0x4, R57 ;  /* 0x000000040c3b7824 */ /* 0x000fe200078e0239 */
[----:B------:R-:W-:-:S02]  /*b540*/  LOP3.LUT R61, R36, 0xffff, RZ, 0xc0, !PT ;  /* 0x0000ffff243d7812 */ /* 0x000fc400078ec0ff */
[----:B------:R-:W-:Y:S02]  /*b550*/  LOP3.LUT R65, R42, 0xffff, RZ, 0xc0, !PT ;  /* 0x0000ffff2a417812 */ /* 0x000fe400078ec0ff */
[----:B------:R-:W-:Y:S02]  /*b560*/  PRMT R52, R63, 0x3340, R40 ;  /* 0x000033403f347816 */ /* 0x000fe40000000028 */
[----:B------:R-:W-:Y:S01]  /*b570*/  PRMT R87, R61, 0x3340, R0 ;  /* 0x000033403d577816 */ /* 0x000fe20000000000 */
[C---:B------:R-:W-:Y:S01]  /*b580*/  IMAD R61, R12.reuse, 0x4, R59 ;  /* 0x000000040c3d7824 */ /* 0x040fe200078e023b */
[----:B------:R-:W-:Y:S02]  /*b590*/  SHF.R.U32.HI R40, RZ, 0x8, R54 ;  /* 0x00000008ff287819 */ /* 0x000fe40000011636 */
[----:B------:R-:W-:Y:S01]  /*b5a0*/  SHF.R.U32.HI R42, RZ, 0x8, R93 ;  /* 0x00000008ff2a7819 */ /* 0x000fe2000001165d */
[----:B------:R-:W-:Y:S01]  /*b5b0*/  IMAD R63, R12, 0x4, R61 ;  /* 0x000000040c3f7824 */ /* 0x000fe200078e023d */
[----:B------:R-:W-:-:S02]  /*b5c0*/  SHF.R.U32.HI R36, RZ, 0x8, R85 ;  /* 0x00000008ff247819 */ /* 0x000fc40000011655 */
[----:B------:R-:W-:Y:S02]  /*b5d0*/  SHF.R.U32.HI R38, RZ, 0x8, R84 ;  /* 0x00000008ff267819 */ /* 0x000fe40000011654 */
[----:B------:R-:W-:Y:S02]  /*b5e0*/  PRMT R91, R65, 0x3340, R0 ;  /* 0x00003340415b7816 */ /* 0x000fe40000000000 */
[----:B------:R-:W-:Y:S02]  /*b5f0*/  SHF.R.U32.HI R44, RZ, 0x8, R103 ;  /* 0x00000008ff2c7819 */ /* 0x000fe40000011667 */
[----:B------:R-:W-:Y:S02]  /*b600*/  LOP3.LUT R42, R42, 0xffff, RZ, 0xc0, !PT ;  /* 0x0000ffff2a2a7812 */ /* 0x000fe400078ec0ff */
[----:B------:R-:W-:Y:S02]  /*b610*/  LOP3.LUT R65, R40, 0xffff, RZ, 0xc0, !PT ;  /* 0x0000ffff28417812 */ /* 0x000fe400078ec0ff */
[----:B------:R-:W-:-:S02]  /*b620*/  LOP3.LUT R38, R38, 0xffff, RZ, 0xc0, !PT ;  /* 0x0000ffff26267812 */ /* 0x000fc400078ec0ff */
[----:B------:R-:W-:Y:S02]  /*b630*/  LOP3.LUT R69, R36, 0xffff, RZ, 0xc0, !PT ;  /* 0x0000ffff24457812 */ /* 0x000fe400078ec0ff */
[----:B------:R-:W-:Y:S02]  /*b640*/  LOP3.LUT R67, R44, 0xffff, RZ, 0xc0, !PT ;  /* 0x0000ffff2c437812 */ /* 0x000fe400078ec0ff */
[----:B------:R-:W-:Y:S01]  /*b650*/  PRMT R54, R65, 0x3340, R42 ;  /* 0x0000334041367816 */ /* 0x000fe2000000002a */
[C---:B------:R-:W-:Y:S01]  /*b660*/  IMAD R65, R12.reuse, 0x4, R63 ;  /* 0x000000040c417824 */ /* 0x040fe200078e023f */
[----:B------:R-:W-:Y:S02]  /*b670*/  SHF.R.U32.HI R36, RZ, 0x8, R71 ;  /* 0x00000008ff247819 */ /* 0x000fe40000011647 */
[----:B------:R-:W-:Y:S01]  /*b680*/  PRMT R56, R69, 0x3340, R38 ;  /* 0x0000334045387816 */ /* 0x000fe20000000026 */
[----:B------:R-:W-:Y:S01]  /*b690*/  IMAD R69, R12, 0x4, R65 ;  /* 0x000000040c457824 */ /* 0x000fe200078e0241 */
[----:B------:R-:W-:-:S02]  /*b6a0*/  PRMT R93, R67, 0x3340, R0 ;  /* 0x00003340435d7816 */ /* 0x000fc40000000000 */
[----:B------:R-:W-:Y:S02]  /*b6b0*/  SHF.R.U32.HI R40, RZ, 0x8, R95 ;  /* 0x00000008ff287819 */ /* 0x000fe4000001165f */
[----:B------:R-:W-:Y:S02]  /*b6c0*/  SHF.R.U32.HI R38, RZ, 0x8, R74 ;  /* 0x00000008ff267819 */ /* 0x000fe4000001164a */
[----:B------:R-:W-:Y:S02]  /*b6d0*/  SHF.R.U32.HI R42, RZ, 0x8, R97 ;  /* 0x00000008ff2a7819 */ /* 0x000fe40000011661 */
[----:B------:R-:W-:Y:S02]  /*b6e0*/  LOP3.LUT R67, R36, 0xffff, RZ, 0xc0, !PT ;  /* 0x0000ffff24437812 */ /* 0x000fe400078ec0ff */
[----:B------:R-:W-:Y:S02]  /*b6f0*/  LOP3.LUT R40, R40, 0xffff, RZ, 0xc0, !PT ;  /* 0x0000ffff28287812 */ /* 0x000fe400078ec0ff */
[----:B------:R-:W-:-:S02]  /*b700*/  LOP3.LUT R71, R38, 0xffff, RZ, 0xc0, !PT ;  /* 0x0000ffff26477812 */ /* 0x000fc400078ec0ff */
[----:B------:R-:W-:Y:S02]  /*b710*/  LOP3.LUT R73, R42, 0xffff, RZ, 0xc0, !PT ;  /* 0x0000ffff2a497812 */ /* 0x000fe400078ec0ff */
[----:B------:R-:W-:Y:S01]  /*b720*/  PRMT R97, R67, 0x3340, R0 ;  /* 0x0000334043617816 */ /* 0x000fe20000000000 */
[C---:B------:R-:W-:Y:S01]  /*b730*/  IMAD R67, R12.reuse, 0x4, R69 ;  /* 0x000000040c437824 */ /* 0x040fe200078e0245 */
[----:B------:R-:W-:Y:S02]  /*b740*/  SHF.R.U32.HI R36, RZ, 0x8, R60 ;  /* 0x00000008ff247819 */ /* 0x000fe4000001163c */
[----:B------:R-:W-:Y:S02]  /*b750*/  SHF.R.U32.HI R38, RZ, 0x8, R101 ;  /* 0x00000008ff267819 */ /* 0x000fe40000011665 */
[----:B------:R-:W-:Y:S02]  /*b760*/  PRMT R58, R71, 0x3340, R40 ;  /* 0x00003340473a7816 */ /* 0x000fe40000000028 */
[----:B------:R-:W-:Y:S01]  /*b770*/  PRMT R103, R73, 0x3340, R0 ;  /* 0x0000334049677816 */ /* 0x000fe20000000000 */
[----:B------:R-:W-:Y:S01]  /*b780*/  IMAD R73, R12, 0x4, R67 ;  /* 0x000000040c497824 */ /* 0x000fe200078e0243 */
[----:B------:R-:W-:-:S02]  /*b790*/  LOP3.LUT R38, R38, 0xffff, RZ, 0xc0, !PT ;  /* 0x0000ffff26267812 */ /* 0x000fc400078ec0ff */
[----:B------:R-:W-:Y:S02]  /*b7a0*/  LOP3.LUT R71, R36, 0xffff, RZ, 0xc0, !PT ;  /* 0x0000ffff24477812 */ /* 0x000fe400078ec0ff */
[----:B------:R-:W-:Y:S02]  /*b7b0*/  SHF.R.U32.HI R40, RZ, 0x8, R109 ;  /* 0x00000008ff287819 */ /* 0x000fe4000001166d */
[----:B------:R-:W-:Y:S01]  /*b7c0*/  PRMT R38, R71, 0x3340, R38 ;  /* 0x0000334047267816 */ /* 0x000fe20000000026 */
[----:B------:R-:W-:Y:S01]  /*b7d0*/  IMAD R71, R12, 0x4, R73 ;  /* 0x000000040c477824 */ /* 0x000fe200078e0249 */
[----:B------:R-:W-:Y:S02]  /*b7e0*/  LOP3.LUT R36, R32, 0xffff, RZ, 0xc0, !PT ;  /* 0x0000ffff20247812 */ /* 0x000fe400078ec0ff */
[----:B------:R-:W-:Y:S02]  /*b7f0*/  LOP3.LUT R85, R40, 0xffff, RZ, 0xc0, !PT ;  /* 0x0000ffff28557812 */ /* 0x000fe400078ec0ff */
[----:B------:R-:W-:Y:S01]  /*b800*/  SHF.R.U32.HI R32, RZ, 0x8, R115 ;  /* 0x00000008ff207819 */ /* 0x000fe20000011673 */
[----:B------:R-:W-:Y:S01]  /*b810*/  IMAD.MOV.U32 R115, RZ, RZ, 0x3dc6b27f ;  /* 0x3dc6b27fff737424 */ /* 0x000fe200078e00ff */
[----:B------:R-:W-:-:S02]  /*b820*/  LOP3.LUT R50, R50, 0xffff, RZ, 0xc0, !PT ;  /* 0x0000ffff32327812 */ /* 0x000fc400078ec0ff */
[----:B------:R-:W-:Y:S01]  /*b830*/  PRMT R82, R77, 0x4210, R36 ;  /* 0x000042104d527816 */ /* 0x000fe20000000024 */
[----:B------:R-:W-:Y:S01]  /*b840*/  IMAD R77, R12, 0x4, R71 ;  /* 0x000000040c4d7824 */ /* 0x000fe200078e0247 */
[----:B------:R-:W-:Y:S02]  /*b850*/  PRMT R109, R85, 0x3340, R0 ;  /* 0x00003340556d7816 */ /* 0x000fe40000000000 */
[----:B------:R-:W-:Y:S01]  /*b860*/  LOP3.LUT R85, R32, 0xffff, RZ, 0xc0, !PT ;  /* 0x0000ffff20557812 */ /* 0x000fe200078ec0ff */
[----:B------:R-:W-:Y:S01]  /*b870*/  IMAD.IADD R32, R14, 0x1, -R75 ;  /* 0x000000010e207824 */ /* 0x000fe200078e0a4b */
[----:B------:R-:W-:Y:S01]  /*b880*/  PRMT R88, R79, 0x4210, R50 ;  /* 0x000042104f587816 */ /* 0x000fe20000000032 */
[----:B------:R-:W-:Y:S01]  /*b890*/  IMAD R79, R12, 0x4, R77 ;  /* 0x000000040c4f7824 */ /* 0x000fe200078e024d */
[----:B------:R-:W-:Y:S01]  /*b8a0*/  SHF.R.U32.HI R44, RZ, 0x8, R113 ;  /* 0x00000008ff2c7819 */ /* 0x000fe20000011671 */
[----:B------:R-:W-:Y:S01]  /*b8b0*/  FADD R32, R32, -1 ;  /* 0xbf80000020207421 */ /* 0x000fe20000000000 */
[----:B------:R-:W-:-:S02]  /*b8c0*/  LOP3.LUT R64, R64, 0xffff, RZ, 0xc0, !PT ;  /* 0x0000ffff40407812 */ /* 0x000fc400078ec0ff */
[----:B------:R-:W-:Y:S02]  /*b8d0*/  PRMT R113, R85, 0x3340, R0 ;  /* 0x0000334055717816 */ /* 0x000fe40000000000 */
[----:B------:R-:W-:Y:S01]  /*b8e0*/  PRMT R85, R46, 0x5410, R81 ;  /* 0x000054102e557816 */ /* 0x000fe20000000051 */
[C---:B------:R-:W-:Y:S01]  /*b8f0*/  IMAD R81, R12.reuse, 0x4, R79 ;  /* 0x000000040c517824 */ /* 0x040fe200078e024f */
[----:B------:R-:W-:Y:S02]  /*b900*/  SHF.R.U32.HI R42, RZ, 0x8, R66 ;  /* 0x00000008ff2a7819 */ /* 0x000fe40000011642 */
[----:B------:R-:W-:Y:S01]  /*b910*/  PRMT R83, R83, 0x4210, R64 ;  /* 0x0000421053537816 */ /* 0x000fe20000000040 */
[----:B------:R-:W-:Y:S01]  /*b920*/  BAR.SYNC.DEFER_BLOCKING 0x0 ;  /* 0x0000000000007b1d */ /* 0x000fe20000010000 */
[----:B------:R-:W-:Y:S01]  /*b930*/  IMAD R75, R12, 0x4, R81 ;  /* 0x000000040c4b7824 */ /* 0x000fe200078e0251 */
[----:B------:R-:W-:Y:S02]  /*b940*/  LOP3.LUT R44, R44, 0xffff, RZ, 0xc0, !PT ;  /* 0x0000ffff2c2c7812 */ /* 0x000fe400078ec0ff */
[----:B------:R-:W-:-:S02]  /*b950*/  LOP3.LUT R95, R42, 0xffff, RZ, 0xc0, !PT ;  /* 0x0000ffff2a5f7812 */ /* 0x000fc400078ec0ff */
[----:B------:R-:W-:Y:S02]  /*b960*/  LOP3.LUT R70, R70, 0xffff, RZ, 0xc0, !PT ;  /* 0x0000ffff46467812 */ /* 0x000fe400078ec0ff */
[----:B------:R-:W-:Y:S02]  /*b970*/  PRMT R44, R95, 0x3340, R44 ;  /* 0x000033405f2c7816 */ /* 0x000fe4000000002c */
[----:B------:R-:W-:Y:S02]  /*b980*/  PRMT R89, R89, 0x4210, R70 ;  /* 0x0000421059597816 */ /* 0x000fe40000000046 */
[----:B------:R-:W-:Y:S01]  /*b990*/  PRMT R95, R48, 0x5410, R87 ;  /* 0x00005410305f7816 */ /* 0x000fe20000000057 */
[----:B------:R-:W-:Y:S01]  /*b9a0*/  FFMA.FTZ R87, R32, R115, -0.16845393180847167969 ;  /* 0xbe2c7f3020577423 */ /* 0x000fe20000010073 */
[----:B------:R-:W-:Y:S02]  /*b9b0*/  PRMT R94, R85, 0x5210, R36 ;  /* 0x00005210555e7816 */ /* 0x000fe40000000024 */
[----:B------:R-:W-:-:S02]  /*b9c0*/  PRMT R91, R52, 0x5410, R91 ;  /* 0x00005410345b7816 */ /* 0x000fc4000000005b */
[----:B------:R-:W-:Y:S02]  /*b9d0*/  PRMT R93, R54, 0x5410, R93 ;  /* 0x00005410365d7816 */ /* 0x000fe4000000005d */
[----:B------:R-:W-:Y:S02]  /*b9e0*/  PRMT R96, R91, 0x5210, R50 ;  /* 0x000052105b607816 */ /* 0x000fe40000000032 */
[----:B------:R-:W-:Y:S01]  /*b9f0*/  PRMT R101, R56, 0x5410, R97 ;  /* 0x0000541038657816 */ /* 0x000fe20000000061 */
[----:B------:R0:W-:Y:S01]  /*ba00*/  STS.64 [R10+UR6], R82 ;  /* 0x000000520a007988 */ /* 0x0001e20008000a06 */
[----:B------:R-:W-:Y:S02]  /*ba10*/  PRMT R95, R95, 0x5210, R64 ;  /* 0x000052105f5f7816 */ /* 0x000fe40000000040 */
[----:B------:R-:W-:Y:S01]  /*ba20*/  PRMT R97, R93, 0x5210, R70 ;  /* 0x000052105d617816 */ /* 0x000fe20000000046 */
[----:B------:R2:W-:Y:S01]  /*ba30*/  STS.64 [R10+UR6+0x80], R88 ;  /* 0x000080580a007988 */ /* 0x0005e20008000a06 */
[----:B------:R-:W-:-:S02]  /*ba40*/  LOP3.LUT R26, R26, 0xffff, RZ, 0xc0, !PT ;  /* 0x0000ffff1a1a7812 */ /* 0x000fc400078ec0ff */
[----:B------:R-:W-:Y:S01]  /*ba50*/  PRMT R103, R58, 0x5410, R103 ;  /* 0x000054103a677816 */ /* 0x000fe20000000067 */
[----:B------:R-:W-:Y:S01]  /*ba60*/  STS.64 [R10+UR6+0x100], R94 ;  /* 0x0001005e0a007988 */ /* 0x000fe20008000a06 */
[--C-:B------:R-:W-:Y:S02]  /*ba70*/  PRMT R106, R99, 0x4210, R26.reuse ;  /* 0x00004210636a7816 */ /* 0x100fe4000000001a */
[----:B------:R-:W-:Y:S01]  /*ba80*/  LOP3.LUT R28, R28, 0xffff, RZ, 0xc0, !PT ;  /* 0x0000ffff1c1c7812 */ /* 0x000fe200078ec0ff */
[----:B0-----:R-:W-:Y:S01]  /*ba90*/  IMAD R83, R12, 0x4, R75 ;  /* 0x000000040c537824 */ /* 0x001fe200078e024b */
[----:B------:R-:W-:Y:S01]  /*baa0*/  PRMT R108, R101, 0x5210, R26 ;  /* 0x00005210656c7816 */ /* 0x000fe2000000001a */
[----:B------:R0:W-:Y:S01]  /*bab0*/  STS.64 [R10+UR6+0x180], R96 ;  /* 0x000180600a007988 */ /* 0x0001e20008000a06 */
[----:B------:R-:W-:Y:S01]  /*bac0*/  PRMT R117, R38, 0x5410, R109 ;  /* 0x0000541026757816 */ /* 0x000fe2000000006d */
[----:B------:R-:W-:Y:S02]  /*bad0*/  IMAD R85, R12, 0x4, R83 ;  /* 0x000000040c557824 */ /* 0x000fe400078e0253 */
[----:B--2---:R-:W-:Y:S01]  /*bae0*/  FFMA.FTZ R89, R32, R87, 0.1716887056827545166 ;  /* 0x3e2fcf2a20597423 */ /* 0x004fe20000010057 */
[----:B------:R-:W-:Y:S01]  /*baf0*/  PRMT R109, R103, 0x5210, R28 ;  /* 0x00005210676d7816 */ /* 0x000fe2000000001c */
[----:B------:R-:W-:Y:S01]  /*bb00*/  FADD R26, R51, -1 ;  /* 0xbf800000331a7421 */ /* 0x000fe20000000000 */
[----:B------:R-:W-:-:S02]  /*bb10*/  IMAD R87, R12, 0x4, R85 ;  /* 0x000000040c577824 */ /* 0x000fc400078e0255 */
[----:B------:R-:W-:Y:S01]  /*bb20*/  FFMA.FTZ R91, R32, R89, -0.17900948226451873779 ;  /* 0xbe374e43205b7423 */ /* 0x000fe20000010059 */
[----:B------:R-:W-:Y:S01]  /*bb30*/  LOP3.LUT R30, R30, 0xffff, RZ, 0xc0, !PT ;  /* 0x0000ffff1e1e7812 */ /* 0x000fe200078ec0ff */
[----:B------:R-:W-:Y:S01]  /*bb40*/  FFMA.FTZ R51, R24, R115, -0.16845393180847167969 ;  /* 0xbe2c7f3018337423 */ /* 0x000fe20000010073 */
[----:B------:R-:W-:Y:S01]  /*bb50*/  IMAD R89, R12, 0x4, R87 ;  /* 0x000000040c597824 */ /* 0x000fe200078e0257 */
[----:B------:R-:W-:Y:S01]  /*bb60*/  PRMT R107, R107, 0x4210, R28 ;  /* 0x000042106b6b7816 */ /* 0x000fe2000000001c */
[----:B------:R-:W-:Y:S01]  /*bb70*/  FFMA.FTZ R91, R32, R91, 0.20512372255325317383 ;  /* 0x3e520bf4205b7423 */ /* 0x000fe2000001005b */
[----:B------:R-:W-:Y:S01]  /*bb80*/  LOP3.LUT R28, R10, 0x8, RZ, 0x3c, !PT ;  /* 0x000000080a1c7812 */ /* 0x000fe200078e3cff */
[----:B------:R-:W-:Y:S01]  /*bb90*/  IMAD R93, R12, 0x4, R89 ;  /* 0x000000040c5d7824 */ /* 0x000fe200078e0259 */
[----:B0-----:R-:W-:Y:S01]  /*bba0*/  PRMT R96, R105, 0x4210, R30 ;  /* 0x0000421069607816 */ /* 0x001fe2000000001e */
[C---:B------:R-:W-:Y:S01]  /*bbb0*/  FFMA.FTZ R10, R53.reuse, R115, -0.16845393180847167969 ;  /* 0xbe2c7f30350a7423 */ /* 0x040fe20000010073 */
[----:B------:R-:W-:Y:S01]  /*bbc0*/  LOP3.LUT R34, R34, 0xffff, RZ, 0xc0, !PT ;  /* 0x0000ffff22227812 */ /* 0x000fe200078ec0ff */
[----:B------:R-:W-:Y:S01]  /*bbd0*/  IMAD R95, R12, 0x4, R93 ;  /* 0x000000040c5f7824 */ /* 0x000fe200078e025d */
[----:B------:R0:W-:Y:S01]  /*bbe0*/  STS.64 [R28+UR6+0x1000], R106 ;  /* 0x0010006a1c007988 */ /* 0x0001e20008000a06 */
[----:B------:R-:W-:Y:S01]  /*bbf0*/  PRMT R119, R44, 0x5410, R113 ;  /* 0x000054102c777816 */ /* 0x000fe20000000071 */
[----:B------:R-:W-:Y:S01]  /*bc00*/  FFMA.FTZ R10, R53, R10, 0.1716887056827545166 ;  /* 0x3e2fcf2a350a7423 */ /* 0x000fe2000001000a */
[----:B------:R-:W-:Y:S01]  /*bc10*/  IMAD R99, R12, 0x4, R95 ;  /* 0x000000040c637824 */ /* 0x000fe200078e025f */
[----:B------:R-:W-:Y:S01]  /*bc20*/  STS.64 [R28+UR6+0x1100], R108 ;  /* 0x0011006c1c007988 */ /* 0x000fe20008000a06 */
[----:B------:R-:W-:Y:S01]  /*bc30*/  PRMT R97, R111, 0x4210, R34 ;  /* 0x000042106f617816 */ /* 0x000fe20000000022 */
[----:B------:R-:W-:Y:S01]  /*bc40*/  FFMA.FTZ R51, R24, R51, 0.1716887056827545166 ;  /* 0x3e2fcf2a18337423 */ /* 0x000fe20000010033 */
[----:B------:R-:W-:-:S02]  /*bc50*/  IMAD R101, R12, 0x4, R99 ;  /* 0x000000040c657824 */ /* 0x000fc400078e0263 */
[C---:B------:R-:W-:Y:S01]  /*bc60*/  FFMA.FTZ R10, R53.reuse, R10, -0.17900948226451873779 ;  /* 0xbe374e43350a7423 */ /* 0x040fe2000001000a */
[----:B------:R-:W-:Y:S01]  /*bc70*/  FFMA.FTZ R91, R32, R91, -0.24046532809734344482 ;  /* 0xbe763c8b205b7423 */ /* 0x000fe2000001005b */
[----:B------:R2:W-:Y:S01]  /*bc80*/  STS.64 [R28+UR6+0x1080], R96 ;  /* 0x001080601c007988 */ /* 0x0005e20008000a06 */
[----:B------:R-:W-:Y:S02]  /*bc90*/  IMAD R103, R12, 0x4, R101 ;  /* 0x000000040c677824 */ /* 0x000fe400078e0265 */
[----:B------:R-:W-:Y:S01]  /*bca0*/  FFMA.FTZ R51, R24, R51, -0.17900948226451873779 ;  /* 0xbe374e4318337423 */ /* 0x000fe20000010033 */
[C---:B------:R-:W-:Y:S01]  /*bcb0*/  FFMA.FTZ R10, R53.reuse, R10, 0.20512372255325317383 ;  /* 0x3e520bf4350a7423 */ /* 0x040fe2000001000a */
[----:B------:R-:W-:Y:S01]  /*bcc0*/  FFMA.FTZ R91, R32, R91, 0.28857114911079406738 ;  /* 0x3e93bf99205b7423 */ /* 0x000fe2000001005b */
[----:B------:R-:W-:Y:S02]  /*bcd0*/  IMAD R105, R12, 0x4, R103 ;  /* 0x000000040c697824 */ /* 0x000fe400078e0267 */
[----:B------:R-:W-:Y:S01]  /*bce0*/  FFMA.FTZ R51, R24, R51, 0.20512372255325317383 ;  /* 0x3e520bf418337423 */ /* 0x000fe20000010033 */
[----:B------:R-:W-:Y:S01]  /*bcf0*/  FFMA.FTZ R10, R53, R10, -0.24046532809734344482 ;  /* 0xbe763c8b350a7423 */ /* 0x000fe2000001000a */
[----:B------:R-:W-:Y:S01]  /*bd00*/  ISETP.GE.U32.AND P6, PT, R9, 0x7f800000, PT ;  /* 0x7f8000000900780c */ /* 0x000fe20003fc6070 */
[----:B0-----:R-:W-:-:S02]  /*bd10*/  IMAD R107, R12, 0x4, R105 ;  /* 0x000000040c6b7824 */ /* 0x001fc400078e0269 */
[----:B------:R-:W-:Y:S01]  /*bd20*/  FFMA.FTZ R51, R24, R51, -0.24046532809734344482 ;  /* 0xbe763c8b18337423 */ /* 0x000fe20000010033 */
[C---:B------:R-:W-:Y:S01]  /*bd30*/  FFMA.FTZ R10, R53.reuse, R10, 0.28857114911079406738 ;  /* 0x3e93bf99350a7423 */ /* 0x040fe2000001000a */
[----:B--2---:R-:W-:Y:S01]  /*bd40*/  FFMA.FTZ R97, R26, R115, -0.16845393180847167969 ;  /* 0xbe2c7f301a617423 */ /* 0x004fe20000010073 */
[----:B------:R-:W-:Y:S02]  /*bd50*/  IMAD R109, R12, 0x4, R107 ;  /* 0x000000040c6d7824 */ /* 0x000fe400078e026b */
[----:B------:R-:W-:Y:S01]  /*bd60*/  FFMA.FTZ R51, R24, R51, 0.28857114911079406738 ;  /* 0x3e93bf9918337423 */ /* 0x000fe20000010033 */
[C---:B------:R-:W-:Y:S01]  /*bd70*/  FFMA.FTZ R10, R53.reuse, R10, -0.36067417263984680176 ;  /* 0xbeb8aa49350a7423 */ /* 0x040fe2000001000a */
[----:B------:R-:W-:Y:S01]  /*bd80*/  FFMA.FTZ R97, R26, R97, 0.1716887056827545166 ;  /* 0x3e2fcf2a1a617423 */ /* 0x000fe20000010061 */
[----:B------:R-:W-:Y:S02]  /*bd90*/  IMAD R111, R12, 0x4, R109 ;  /* 0x000000040c6f7824 */ /* 0x000fe400078e026d */
[----:B------:R-:W-:Y:S01]  /*bda0*/  FFMA.FTZ R51, R24, R51, -0.36067417263984680176 ;  /* 0xbeb8aa4918337423 */ /* 0x000fe20000010033 */
[----:B------:R-:W-:Y:S01]  /*bdb0*/  FFMA.FTZ R10, R53, R10, 0.48089820146560668945 ;  /* 0x3ef6384a350a7423 */ /* 0x000fe2000001000a */
[----:B------:R-:W-:Y:S01]  /*bdc0*/  FFMA.FTZ R97, R26, R97, -0.17900948226451873779 ;  /* 0xbe374e431a617423 */ /* 0x000fe20000010061 */
[----:B------:R-:W-:-:S02]  /*bdd0*/  IMAD R113, R12, 0x4, R111 ;  /* 0x000000040c717824 */ /* 0x000fc400078e026f */
[----:B------:R-:W-:Y:S01]  /*bde0*/  FFMA.FTZ R51, R24, R51, 0.48089820146560668945 ;  /* 0x3ef6384a18337423 */ /* 0x000fe20000010033 */
[C---:B------:R-:W-:Y:S01]  /*bdf0*/  FFMA.FTZ R10, R53.reuse, R10, -0.72134751081466674805 ;  /* 0xbf38aa3b350a7423 */ /* 0x040fe2000001000a */
[----:B------:R-:W-:Y:S01]  /*be00*/  FFMA.FTZ R97, R26, R97, 0.20512372255325317383 ;  /* 0x3e520bf41a617423 */ /* 0x000fe20000010061 */
[----:B------:R-:W-:Y:S02]  /*be10*/  IMAD R115, R12, 0x4, R113 ;  /* 0x000000040c737824 */ /* 0x000fe400078e0271 */
[----:B------:R-:W-:Y:S01]  /*be20*/  FFMA.FTZ R51, R24, R51, -0.72134751081466674805 ;  /* 0xbf38aa3b18337423 */ /* 0x000fe20000010033 */
[----:B------:R-:W-:Y:S01]  /*be30*/  FMUL R10, R53, R10 ;  /* 0x0000000a350a7220 */ /* 0x000fe20000400000 */
[----:B------:R-:W-:Y:S01]  /*be40*/  FFMA.FTZ R97, R26, R97, -0.24046532809734344482 ;  /* 0xbe763c8b1a617423 */ /* 0x000fe20000010061 */
[----:B------:R-:W-:Y:S02]  /*be50*/  IMAD R121, R12, 0x4, R115 ;  /* 0x000000040c797824 */ /* 0x000fe400078e0273 */
[----:B------:R-:W-:Y:S01]  /*be60*/  FFMA.FTZ R91, R32, R91, -0.36067417263984680176 ;  /* 0xbeb8aa49205b7423 */ /* 0x000fe2000001005b */
[----:B------:R-:W-:Y:S01]  /*be70*/  FMUL R51, R24, R51 ;  /* 0x0000003318337220 */ /* 0x000fe20000400000 */
[----:B------:R-:W-:Y:S01]  /*be80*/  FFMA.FTZ R97, R26, R97, 0.28857114911079406738 ;  /* 0x3e93bf991a617423 */ /* 0x000fe20000010061 */
[----:B------:R-:W-:-:S02]  /*be90*/  IMAD R127, R12, 0x4, R121 ;  /* 0x000000040c7f7824 */ /* 0x000fc400078e0279 */
[C---:B------:R-:W-:Y:S01]  /*bea0*/  FMUL R10, R53.reuse, R10 ;  /* 0x0000000a350a7220 */ /* 0x040fe20000400000 */
[----:B------:R-:W-:Y:S01]  /*beb0*/  FFMA.FTZ R91, R32, R91, 0.48089820146560668945 ;  /* 0x3ef6384a205b7423 */ /* 0x000fe2000001005b */
[----:B------:R-:W-:Y:S01]  /*bec0*/  ISETP.GE.U32.AND P4, PT, R16, 0x7f800000, PT ;  /* 0x7f8000001000780c */ /* 0x000fe20003f86070 */
[----:B------:R-:W-:Y:S02]  /*bed0*/  IMAD R133, R12, 0x4, R127 ;  /* 0x000000040c857824 */ /* 0x000fe400078e027f */
[----:B------:R-:W-:Y:S01]  /*bee0*/  FFMA.FTZ R97, R26, R97, -0.36067417263984680176 ;  /* 0xbeb8aa491a617423 */ /* 0x000fe20000010061 */
[----:B------:R-:W-:Y:S01]  /*bef0*/  FMUL R51, R24, R51 ;  /* 0x0000003318337220 */ /* 0x000fe20000400000 */
[----:B------:R-:W-:Y:S01]  /*bf00*/  FFMA.FTZ R10, R53, 1.4426950216293334961, R10 ;  /* 0x3fb8aa3b350a7823 */ /* 0x000fe2000001000a */
[----:B------:R-:W-:Y:S02]  /*bf10*/  IMAD R137, R12, 0x4, R133 ;  /* 0x000000040c897824 */ /* 0x000fe400078e0285 */
[----:B------:R-:W-:Y:S01]  /*bf20*/  FFMA.FTZ R91, R32, R91, -0.72134751081466674805 ;  /* 0xbf38aa3b205b7423 */ /* 0x000fe2000001005b */
[----:B------:R-:W-:Y:S01]  /*bf30*/  ISETP.GE.U32.AND P1, PT, R14, 0x7f800000, PT ;  /* 0x7f8000000e00780c */ /* 0x000fe20003f26070 */
[----:B------:R-:W-:Y:S01]  /*bf40*/  FFMA.FTZ R97, R26, R97, 0.48089820146560668945 ;  /* 0x3ef6384a1a617423 */ /* 0x000fe20000010061 */
[----:B------:R-:W-:-:S02]  /*bf50*/  IMAD R139, R12, 0x4, R137 ;  /* 0x000000040c8b7824 */ /* 0x000fc400078e0289 */
[----:B------:R-:W-:Y:S01]  /*bf60*/  FFMA.FTZ R51, R24, 1.4426950216293334961, R51 ;  /* 0x3fb8aa3b18337823 */ /* 0x000fe20000010033 */
[----:B------:R-:W-:Y:S01]  /*bf70*/  FADD R84, R23, R10 ;  /* 0x0000000a17547221 */ /* 0x000fe20000000000 */
[----:B------:R-:W-:Y:S01]  /*bf80*/  FMUL R91, R32, R91 ;  /* 0x0000005b205b7220 */ /* 0x000fe20000400000 */
[----:B------:R-:W-:Y:S01]  /*bf90*/  IMAD R143, R12, 0x4, R139 ;  /* 0x000000040c8f7824 */ /* 0x000fe200078e028b */
[----:B-1----:R-:W-:Y:S01]  /*bfa0*/  LOP3.LUT R206, R206, 0x1f, R208, 0xf8, !PT ;  /* 0x0000001fcece7812 */ /* 0x002fe200078ef8d0 */
[----:B------:R-:W-:Y:S02]  /*bfb0*/  @P6 IMAD.MOV.U32 R10, RZ, RZ, 0x7f800000 ;  /* 0x7f800000ff0a6424 */ /* 0x000fe400078e00ff */
[----:B------:R-:W-:Y:S01]  /*bfc0*/  FFMA.FTZ R97, R26, R97, -0.72134751081466674805 ;  /* 0xbf38aa3b1a617423 */ /* 0x000fe20000010061 */
[----:B------:R-:W-:Y:S01]  /*bfd0*/  IMAD R145, R12, 0x4, R143 ;  /* 0x000000040c917824 */ /* 0x000fe200078e028f */
[----:B------:R-:W-:Y:S01]  /*bfe0*/  ISETP.GE.U32.AND P5, PT, R8, 0x7f800000, PT ;  /* 0x7f8000000800780c */ /* 0x000fe20003fa6070 */
[----:B------:R-:W-:Y:S01]  /*bff0*/  FADD R80, R18, R51 ;  /* 0x0000003312507221 */ /* 0x000fe20000000000 */
[----:B------:R-:W-:Y:S01]  /*c000*/  FMUL R91, R32, R91 ;  /* 0x0000005b205b7220 */ /* 0x000fe20000400000 */
[----:B------:R-:W-:Y:S01]  /*c010*/  IMAD R147, R12, 0x4, R145 ;  /* 0x000000040c937824 */ /* 0x000fe200078e0291 */
[C---:B------:R-:W-:Y:S01]  /*c020*/  FSETP.NEU.AND P2, PT, R9.reuse, RZ, PT ;  /* 0x000000ff0900720b */ /* 0x040fe20003f4d000 */
[----:B------:R-:W-:Y:S01]  /*c030*/  @P6 FFMA.FTZ R80, R9, R10, +INF ;  /* 0x7f80000009506423 */ /* 0x000fe2000001000a */
[----:B------:R-:W-:Y:S01]  /*c040*/  FMUL R97, R26, R97 ;  /* 0x000000611a617220 */ /* 0x000fe20000400000 */
[----:B------:R-:W-:-:S02]  /*c050*/  IMAD R149, R12, 0x4, R147 ;  /* 0x000000040c957824 */ /* 0x000fc400078e0293 */
[----:B------:R-:W-:Y:S01]  /*c060*/  FFMA.FTZ R91, R32, 1.4426950216293334961, R91 ;  /* 0x3fb8aa3b205b7823 */ /* 0x000fe2000001005b */
[----:B------:R-:W-:Y:S02]  /*c070*/  @P4 IMAD.MOV.U32 R23, RZ, RZ, 0x7f800000 ;  /* 0x7f800000ff174424 */ /* 0x000fe400078e00ff */
[----:B------:R-:W-:Y:S01]  /*c080*/  FMUL R97, R26, R97 ;  /* 0x000000611a617220 */ /* 0x000fe20000400000 */
[----:B------:R-:W-:Y:S02]  /*c090*/  IMAD R153, R12, 0x4, R149 ;  /* 0x000000040c997824 */ /* 0x000fe400078e0295 */
[----:B------:R-:W-:Y:S01]  /*c0a0*/  FADD R74, R20, R91 ;  /* 0x0000005b144a7221 */ /* 0x000fe20000000000 */
[----:B------:R-:W-:Y:S01]  /*c0b0*/  IMAD R9, R206, UR5, RZ ;  /* 0x00000005ce097c24 */ /* 0x000fe2000f8e02ff */
[----:B------:R-:W-:Y:S01]  /*c0c0*/  USHF.R.S32.HI UR5, URZ, 0x1f, UR4 ;  /* 0x0000001fff057899 */ /* 0x000fe20008011404 */
[----:B------:R-:W-:Y:S02]  /*c0d0*/  IMAD R155, R12, 0x4, R153 ;  /* 0x000000040c9b7824 */ /* 0x000fe400078e0299 */
[----:B------:R-:W-:Y:S01]  /*c0e0*/  @P4 FFMA.FTZ R84, R16, R23, +INF ;  /* 0x7f80000010544423 */ /* 0x000fe20000010017 */
[----:B------:R-:W-:Y:S01]  /*c0f0*/  @P1 IMAD.MOV.U32 R51, RZ, RZ, 0x7f800000 ;  /* 0x7f800000ff331424 */ /* 0x000fe200078e00ff */
[----:B---3--:R-:W-:Y:S01]  /*c100*/  IADD3 R164, P4, P6, R9, UR4, R164 ;  /* 0x0000000409a47c10 */ /* 0x008fe2000fe9e0a4 */
[----:B------:R-:W-:Y:S01]  /*c110*/  IMAD R157, R12, 0x4, R155 ;  /* 0x000000040c9d7824 */ /* 0x000fe200078e029b */
[----:B------:R-:W-:Y:S01]  /*c120*/  SHF.R.S32.HI R10, RZ, 0x1f, R9 ;  /* 0x0000001fff0a7819 */ /* 0x000fe20000011409 */
[----:B------:R-:W-:Y:S01]  /*c130*/  FFMA.FTZ R97, R26, 1.4426950216293334961, R97 ;  /* 0x3fb8aa3b1a617823 */ /* 0x000fe20000010061 */
[----:B------:R-:W-:Y:S01]  /*c140*/  @P1 FFMA.FTZ R74, R14, R51, +INF ;  /* 0x7f8000000e4a1423 */ /* 0x000fe20000010033 */
[----:B------:R-:W-:Y:S01]  /*c150*/  IMAD R161, R12, 0x4, R157 ;  /* 0x000000040ca17824 */ /* 0x000fe200078e029d */
[----:B------:R-:W-:Y:S01]  /*c160*/  IADD3.X R166, PT, PT, R10, UR5, R165, P4, P6 ;  /* 0x000000050aa67c10 */ /* 0x000fe2000a7ec4a5 */
[----:B------:R-:W-:Y:S01]  /*c170*/  @P5 IMAD.MOV.U32 R51, RZ, RZ, 0x7f800000 ;  /* 0x7f800000ff335424 */ /* 0x000fe200078e00ff */
[----:B------:R-:W-:Y:S01]  /*c180*/  IADD3 R10, P4, PT, R11, R164, RZ ;  /* 0x000000a40b0a7210 */ /* 0x000fe20007f9e0ff */
[----:B------:R-:W-:-:S02]  /*c190*/  IMAD R163, R12, 0x4, R161 ;  /* 0x000000040ca37824 */ /* 0x000fc400078e02a1 */
[----:B------:R-:W-:Y:S01]  /*c1a0*/  FADD R88, R22, R97 ;  /* 0x0000006116587221 */ /* 0x000fe20000000000 */
[----:B------:R-:W-:Y:S01]  /*c1b0*/  FSETP.NEU.AND P3, PT, R14, RZ, PT ;  /* 0x000000ff0e00720b */ /* 0x000fe20003f6d000 */
[----:B------:R-:W-:Y:S01]  /*c1c0*/  @P5 FFMA.FTZ R88, R8, R51, +INF ;  /* 0x7f80000008585423 */ /* 0x000fe20000010033 */
[----:B------:R-:W-:Y:S01]  /*c1d0*/  IMAD R9, R12, 0x4, R163 ;  /* 0x000000040c097824 */ /* 0x000fe200078e02a3 */
[----:B------:R-:W-:Y:S01]  /*c1e0*/  FSETP.NEU.AND P1, PT, R16, RZ, PT ;  /* 0x000000ff1000720b */ /* 0x000fe20003f2d000 */
[----:B------:R-:W0:Y:S01]  /*c1f0*/  LDCU UR4, c[0x0][0x3ec] ;  /* 0x00007d80ff0477ac */ /* 0x000e220008000800 */
[----:B------:R-:W-:Y:S01]  /*c200*/  PRMT R22, R117, 0x5210, R30 ;  /* 0x0000521075167816 */ /* 0x000fe2000000001e */
[----:B------:R-:W-:Y:S01]  /*c210*/  IMAD R162, R12, 0x4, R9 ;  /* 0x000000040ca27824 */ /* 0x000fe200078e0209 */
[----:B------:R-:W-:Y:S02]  /*c220*/  IADD3 R12, P6, PT, R13, R164, RZ ;  /* 0x000000a40d0c7210 */ /* 0x000fe40007fde0ff */
[----:B------:R-:W-:-:S02]  /*c230*/  PRMT R23, R119, 0x5210, R34 ;  /* 0x0000521077177816 */ /* 0x000fc40000000022 */
[----:B------:R-:W-:Y:S02]  /*c240*/  IADD3 R14, P5, PT, R15, R164, RZ ;  /* 0x000000a40f0e7210 */ /* 0x000fe40007fbe0ff */
[----:B------:R-:W-:Y:S01]  /*c250*/  LEA.HI.X.SX32 R11, R11, R166, 0x1, P4 ;  /* 0x000000a60b0b7211 */ /* 0x000fe200020f0eff */
[----:B------:R1:W-:Y:S01]  /*c260*/  STS.64 [R28+UR6+0x1180], R22 ;  /* 0x001180161c007988 */ /* 0x0003e20008000a06 */
[----:B------:R-:W-:Y:S01]  /*c270*/  BAR.SYNC.DEFER_BLOCKING 0x0 ;  /* 0x0000000000007b1d */ /* 0x000fe20000010000 */
[----:B------:R-:W-:Y:S02]  /*c280*/  IADD3 R16, P4, PT, R17, R164, RZ ;  /* 0x000000a411107210 */ /* 0x000fe40007f9e0ff */
[----:B------:R-:W-:Y:S01]  /*c290*/  LEA.HI.X.SX32 R13, R13, R166, 0x1, P6 ;  /* 0x000000a60d0d7211 */ /* 0x000fe200030f0eff */
[----:B0-----:R-:W-:Y:S01]  /*c2a0*/  UIMAD UR4, UR12, UR4, URZ ;  /* 0x000000040c0472a4 */ /* 0x001fe2000f8e02ff */
[----:B------:R-:W-:Y:S02]  /*c2b0*/  IADD3 R18, P6, PT, R19, R164, RZ ;  /* 0x000000a413127210 */ /* 0x000fe40007fde0ff */
[----:B------:R-:W-:Y:S01]  /*c2c0*/  LEA.HI.X.SX32 R15, R15, R166, 0x1, P5 ;  /* 0x000000a60f0f7211 */ /* 0x000fe200028f0eff */
[----:B------:R-:W-:Y:S01]  /*c2d0*/  USHF.L.U32 UR7, UR4, 0x2, URZ ;  /* 0x0000000204077899 */ /* 0x000fe200080006ff */
[----:B------:R-:W-:Y:S01]  /*c2e0*/  IADD3 R20, P5, PT, R21, R164, RZ ;  /* 0x000000a415147210 */ /* 0x000fe20007fbe0ff */
[----:B------:R-:W-:Y:S01]  /*c2f0*/  UIMAD.WIDE UR4, UR4, 0x4, URZ ;  /* 0x00000004040478a5 */ /* 0x000fe2000f8e02ff */
[----:B------:R-:W-:-:S02]  /*c300*/  LEA.HI.X.SX32 R17, R17, R166, 0x1, P4 ;  /* 0x000000a611117211 */ /* 0x000fc400020f0eff */
[----:B-1----:R-:W-:Y:S02]  /*c310*/  IADD3 R22, P4, PT, R25, R164, RZ ;  /* 0x000000a419167210 */ /* 0x002fe40007f9e0ff */
[----:B------:R-:W-:Y:S02]  /*c320*/  LEA.HI.X.SX32 R19, R19, R166, 0x1, P6 ;  /* 0x000000a613137211 */ /* 0x000fe400030f0eff */
[----:B------:R-:W-:Y:S02]  /*c330*/  IADD3 R24, P6, PT, R27, R164, RZ ;  /* 0x000000a41b187210 */ /* 0x000fe40007fde0ff */
[----:B------:R-:W-:Y:S02]  /*c340*/  LEA.HI.X.SX32 R21, R21, R166, 0x1, P5 ;  /* 0x000000a615157211 */ /* 0x000fe400028f0eff */
[----:B------:R-:W-:Y:S02]  /*c350*/  IADD3 R26, P5, PT, R29, R164, RZ ;  /* 0x000000a41d1a7210 */ /* 0x000fe40007fbe0ff */
[----:B------:R-:W-:-:S02]  /*c360*/  LEA.HI.X.SX32 R23, R25, R166, 0x1, P4 ;  /* 0x000000a619177211 */ /* 0x000fc400020f0eff */
[----:B------:R-:W-:Y:S02]  /*c370*/  IADD3 R28, P4, PT, R31, R164, RZ ;  /* 0x000000a41f1c7210 */ /* 0x000fe40007f9e0ff */
        /* <DEDUP_REMOVED lines=12> */
[-C--:B------:R-:W-:Y:S02]  /*c440*/  LEA.HI.X.SX32 R37, R39, R166.reuse, 0x1, P6 ;  /* 0x000000a627257211 */ /* 0x080fe400030f0eff */
[----:B------:R-:W-:Y:S02]  /*c450*/  LEA.HI.X.SX32 R39, R41, R166, 0x1, P5 ;  /* 0x000000a629277211 */ /* 0x000fe400028f0eff */
[----:B------:R-:W-:Y:S02]  /*c460*/  IADD3 R44, P5, PT, R49, R164, RZ ;  /* 0x000000a4312c7210 */ /* 0x000fe40007fbe0ff */
[----:B------:R-:W-:Y:S02]  /*c470*/  LEA.HI.X.SX32 R41, R45, R166, 0x1, P4 ;  /* 0x000000a62d297211 */ /* 0x000fe400020f0eff */
[----:B------:R-:W-:-:S02]  /*c480*/  IADD3 R46, P4, PT, R47, R164, RZ ;  /* 0x000000a42f2e7210 */ /* 0x000fc40007f9e0ff */
[----:B------:R-:W-:Y:S02]  /*c490*/  IADD3 R42, P6, PT, R43, R164, RZ ;  /* 0x000000a42b2a7210 */ /* 0x000fe40007fde0ff */
[----:B------:R-:W-:Y:S02]  /*c4a0*/  LEA.HI.X.SX32 R45, R49, R166, 0x1, P5 ;  /* 0x000000a6312d7211 */ /* 0x000fe400028f0eff */
[----:B------:R-:W-:Y:S02]  /*c4b0*/  IADD3 R50, P5, PT, R57, R164, RZ ;  /* 0x000000a439327210 */ /* 0x000fe40007fbe0ff */
[-C--:B------:R-:W-:Y:S02]  /*c4c0*/  LEA.HI.X.SX32 R47, R47, R166.reuse, 0x1, P4 ;  /* 0x000000a62f2f7211 */ /* 0x080fe400020f0eff */
        /* <DEDUP_REMOVED lines=52> */
[----:B------:R-:W-:Y:S01]  /*c810*/  IADD3 R122, P5, PT, R115, R164, RZ ;  /* 0x000000a4737a7210 */ /* 0x000fe20007fbe0ff */
[----:B------:R-:W0:Y:S01]  /*c820*/  LDS.64 R108, [R6+UR6] ;  /* 0x00000006066c7984 */ /* 0x000e220008000a00 */
[-C--:B------:R-:W-:Y:S02]  /*c830*/  LEA.HI.X.SX32 R117, R111, R166.reuse, 0x1, P4 ;  /* 0x000000a66f757211 */ /* 0x080fe400020f0eff */
[----:B------:R-:W-:Y:S02]  /*c840*/  LOP3.LUT R144, R6, 0x8, RZ, 0x3c, !PT ;  /* 0x0000000806907812 */ /* 0x000fe400078e3cff */
[----:B------:R-:W-:-:S02]  /*c850*/  LEA.HI.X.SX32 R103, R107, R166, 0x1, P6 ;  /* 0x000000a66b677211 */ /* 0x000fc400030f0eff */
[-C--:B------:R-:W-:Y:S01]  /*c860*/  IADD3 R130, P4, PT, R121, R164.reuse, RZ ;  /* 0x000000a479827210 */ /* 0x080fe20007f9e0ff */
[----:B------:R-:W1:Y:S01]  /*c870*/  LDS.64 R106, [R144+UR6] ;  /* 0x00000006906a7984 */ /* 0x000e620008000a00 */
[----:B------:R-:W-:Y:S02]  /*c880*/  IADD3 R124, P6, PT, R113, R164, RZ ;  /* 0x000000a4717c7210 */ /* 0x000fe40007fde0ff */
[----:B------:R-:W-:Y:S01]  /*c890*/  LEA.HI.X.SX32 R123, R115, R166, 0x1, P5 ;  /* 0x000000a6737b7211 */ /* 0x000fe200028f0eff */
[----:B------:R-:W-:Y:S01]  /*c8a0*/  LDS.64 R110, [R144+UR6+0x400] ;  /* 0x00040006906e7984 */ /* 0x000fe20008000a00 */
[----:B------:R-:W-:Y:S02]  /*c8b0*/  IADD3 R134, P5, PT, R133, R164, RZ ;  /* 0x000000a485867210 */ /* 0x000fe40007fbe0ff */
[-C--:B------:R-:W-:Y:S01]  /*c8c0*/  LEA.HI.X.SX32 R131, R121, R166.reuse, 0x1, P4 ;  /* 0x000000a679837211 */ /* 0x080fe200020f0eff */
[----:B------:R-:W2:Y:S01]  /*c8d0*/  LDS.64 R114, [R6+UR6+0x200] ;  /* 0x0002000606727984 */ /* 0x000ea20008000a00 */
[----:B------:R-:W-:-:S02]  /*c8e0*/  LEA.HI.X.SX32 R125, R113, R166, 0x1, P6 ;  /* 0x000000a6717d7211 */ /* 0x000fc400030f0eff */
[-C--:B------:R-:W-:Y:S01]  /*c8f0*/  IADD3 R132, P4, PT, R137, R164.reuse, RZ ;  /* 0x000000a489847210 */ /* 0x080fe20007f9e0ff */
[----:B------:R-:W3:Y:S01]  /*c900*/  LDS.64 R112, [R144+UR6+0x200] ;  /* 0x0002000690707984 */ /* 0x000ee20008000a00 */
[----:B------:R-:W-:Y:S02]  /*c910*/  IADD3 R128, P6, PT, R127, R164, RZ ;  /* 0x000000a47f807210 */ /* 0x000fe40007fde0ff */
[-C--:B------:R-:W-:Y:S01]  /*c920*/  LEA.HI.X.SX32 R135, R133, R166.reuse, 0x1, P5 ;  /* 0x000000a685877211 */ /* 0x080fe200028f0eff */
[----:B------:R-:W4:Y:S01]  /*c930*/  LDS.64 R120, [R6+UR6+0x400] ;  /* 0x0004000606787984 */ /* 0x000f220008000a00 */
[-C--:B------:R-:W-:Y:S02]  /*c940*/  LEA.HI.X.SX32 R133, R137, R166.reuse, 0x1, P4 ;  /* 0x000000a689857211 */ /* 0x080fe400020f0eff */
[----:B------:R-:W-:Y:S01]  /*c950*/  LEA.HI.X.SX32 R129, R127, R166, 0x1, P6 ;  /* 0x000000a67f817211 */ /* 0x000fe200030f0eff */
[----:B------:R-:W5:Y:S01]  /*c960*/  LDS.64 R136, [R6+UR6+0x600] ;  /* 0x0006000606887984 */ /* 0x000f620008000a00 */
[----:B------:R-:W-:-:S02]  /*c970*/  IADD3 R140, P6, PT, R139, R164, RZ ;  /* 0x000000a48b8c7210 */ /* 0x000fc40007fde0ff */
[----:B------:R-:W-:Y:S01]  /*c980*/  IADD3 R138, P5, PT, R143, R164, RZ ;  /* 0x000000a48f8a7210 */ /* 0x000fe20007fbe0ff */
[----:B------:R-:W1:Y:S01]  /*c990*/  LDS.64 R126, [R144+UR6+0x600] ;  /* 0x00060006907e7984 */ /* 0x000e620008000a00 */
[----:B------:R-:W-:Y:S02]  /*c9a0*/  LEA.HI.X.SX32 R141, R139, R166, 0x1, P6 ;  /* 0x000000a68b8d7211 */ /* 0x000fe400030f0eff */
[----:B------:R-:W-:Y:S02]  /*c9b0*/  IADD3 R142, P4, PT, R145, R164, RZ ;  /* 0x000000a4918e7210 */ /* 0x000fe40007f9e0ff */
[----:B------:R-:W-:Y:S02]  /*c9c0*/  LEA.HI.X.SX32 R139, R143, R166, 0x1, P5 ;  /* 0x000000a68f8b7211 */ /* 0x000fe400028f0eff */
[-C--:B------:R-:W-:Y:S02]  /*c9d0*/  IADD3 R150, P5, PT, R149, R164.reuse, RZ ;  /* 0x000000a495967210 */ /* 0x080fe40007fbe0ff */
[----:B------:R-:W-:-:S02]  /*c9e0*/  IADD3 R146, P6, PT, R147, R164, RZ ;  /* 0x000000a493927210 */ /* 0x000fc40007fde0ff */
[----:B------:R-:W-:Y:S02]  /*c9f0*/  LEA.HI.X.SX32 R143, R145, R166, 0x1, P4 ;  /* 0x000000a6918f7211 */ /* 0x000fe400020f0eff */
[----:B------:R-:W-:Y:S02]  /*ca00*/  IADD3 R148, P4, PT, R153, R164, RZ ;  /* 0x000000a499947210 */ /* 0x000fe40007f9e0ff */
[----:B------:R-:W-:Y:S02]  /*ca10*/  LEA.HI.X.SX32 R151, R149, R166, 0x1, P5 ;  /* 0x000000a695977211 */ /* 0x000fe400028f0eff */
[----:B------:R-:W-:Y:S02]  /*ca20*/  IADD3 R158, P5, PT, R157, R164, RZ ;  /* 0x000000a49d9e7210 */ /* 0x000fe40007fbe0ff */
[----:B------:R-:W-:Y:S02]  /*ca30*/  LEA.HI.X.SX32 R147, R147, R166, 0x1, P6 ;  /* 0x000000a693937211 */ /* 0x000fe400030f0eff */
[----:B------:R-:W-:-:S02]  /*ca40*/  IADD3 R154, P6, PT, R155, R164, RZ ;  /* 0x000000a49b9a7210 */ /* 0x000fc40007fde0ff */
[----:B------:R-:W-:Y:S02]  /*ca50*/  LEA.HI.X.SX32 R149, R153, R166, 0x1, P4 ;  /* 0x000000a699957211 */ /* 0x000fe400020f0eff */
[----:B------:R-:W-:Y:S02]  /*ca60*/  IADD3 R152, P4, PT, R161, R164, RZ ;  /* 0x000000a4a1987210 */ /* 0x000fe40007f9e0ff */
[----:B------:R-:W-:Y:S02]  /*ca70*/  LEA.HI.X.SX32 R159, R157, R166, 0x1, P5 ;  /* 0x000000a69d9f7211 */ /* 0x000fe400028f0eff */
[----:B------:R-:W-:Y:S02]  /*ca80*/  IADD3 R160, P5, PT, R9, R164, RZ ;  /* 0x000000a409a07210 */ /* 0x000fe40007fbe0ff */
[----:B------:R-:W-:Y:S02]  /*ca90*/  LEA.HI.X.SX32 R155, R155, R166, 0x1, P6 ;  /* 0x000000a69b9b7211 */ /* 0x000fe400030f0eff */
[----:B------:R-:W-:-:S02]  /*caa0*/  IADD3 R156, P6, PT, R163, R164, RZ ;  /* 0x000000a4a39c7210 */ /* 0x000fc40007fde0ff */
[-C--:B------:R-:W-:Y:S02]  /*cab0*/  LEA.HI.X.SX32 R153, R161, R166.reuse, 0x1, P4 ;  /* 0x000000a6a1997211 */ /* 0x080fe400020f0eff */
[----:B0-----:R-:W-:Y:S02]  /*cac0*/  PRMT R75, R108, 0x7770, RZ ;  /* 0x000077706c4b7816 */ /* 0x001fe400000000ff */
[-C--:B------:R-:W-:Y:S02]  /*cad0*/  LEA.HI.X.SX32 R161, R9, R166.reuse, 0x1, P5 ;  /* 0x000000a609a17211 */ /* 0x080fe400028f0eff */
[----:B-1----:R-:W-:Y:S01]  /*cae0*/  PRMT R9, R106, 0x7770, RZ ;  /* 0x000077706a097816 */ /* 0x002fe200000000ff */
[----:B------:R0:W-:Y:S01]  /*caf0*/  STG.E.U8 desc[UR16][R10.64], R75 ;  /* 0x0000004b0a007986 */ /* 0x0001e2000c101110 */
[----:B------:R-:W-:Y:S02]  /*cb00*/  LEA.HI.X.SX32 R157, R163, R166, 0x1, P6 ;  /* 0x000000a6a39d7211 */ /* 0x000fe400030f0eff */
[----:B--2---:R-:W-:Y:S01]  /*cb10*/  PRMT R81, R114, 0x7770, RZ ;  /* 0x0000777072517816 */ /* 0x004fe200000000ff */
[----:B------:R1:W-:Y:S01]  /*cb20*/  STG.E.U8 desc[UR16][R12.64], R9 ;  /* 0x000000090c007986 */ /* 0x0003e2000c101110 */
[----:B---3--:R-:W-:-:S02]  /*cb30*/  PRMT R163, R112, 0x7770, RZ ;  /* 0x0000777070a37816 */ /* 0x008fc400000000ff */
[----:B----4-:R-:W-:Y:S01]  /*cb40*/  PRMT R85, R120, 0x7770, RZ ;  /* 0x0000777078557816 */ /* 0x010fe200000000ff */
[----:B------:R2:W-:Y:S01]  /*cb50*/  STG.E.U8 desc[UR16][R14.64], R81 ;  /* 0x000000510e007986 */ /* 0x0005e2000c101110 */
[----:B------:R-:W-:Y:S02]  /*cb60*/  PRMT R165, R110, 0x7770, RZ ;  /* 0x000077706ea57816 */ /* 0x000fe400000000ff */
[----:B-----5:R-:W-:Y:S01]  /*cb70*/  PRMT R89, R136, 0x7770, RZ ;  /* 0x0000777088597816 */ /* 0x020fe200000000ff */
[----:B------:R3:W-:Y:S01]  /*cb80*/  STG.E.U8 desc[UR16][R16.64], R163 ;  /* 0x000000a310007986 */ /* 0x0007e2000c101110 */
[----:B------:R-:W-:Y:S02]  /*cb90*/  PRMT R167, R126, 0x7770, RZ ;  /* 0x000077707ea77816 */ /* 0x000fe400000000ff */
[----:B0-----:R-:W-:Y:S01]  /*cba0*/  PRMT R75, R106, 0x7771, RZ ;  /* 0x000077716a4b7816 */ /* 0x001fe200000000ff */
[----:B------:R0:W-:Y:S01]  /*cbb0*/  STG.E.U8 desc[UR16][R18.64], R85 ;  /* 0x0000005512007986 */ /* 0x0001e2000c101110 */
[----:B-1----:R-:W-:-:S02]  /*cbc0*/  PRMT R9, R108, 0x7771, RZ ;  /* 0x000077716c097816 */ /* 0x002fc400000000ff */
[----:B------:R-:W-:Y:S01]  /*cbd0*/  PRMT R11, R114, 0x7771, RZ ;  /* 0x00007771720b7816 */ /* 0x000fe200000000ff */
[----:B------:R1:W-:Y:S01]  /*cbe0*/  STG.E.U8 desc[UR16][R20.64], R165 ;  /* 0x000000a514007986 */ /* 0x0003e2000c101110 */
[----:B------:R-:W-:Y:S02]  /*cbf0*/  PRMT R13, R120, 0x7771, RZ ;  /* 0x00007771780d7816 */ /* 0x000fe400000000ff */
[----:B--2---:R-:W-:Y:S01]  /*cc00*/  PRMT R15, R136, 0x7771, RZ ;  /* 0x00007771880f7816 */ /* 0x004fe200000000ff */
[----:B------:R2:W-:Y:S01]  /*cc10*/  STG.E.U8 desc[UR16][R22.64], R89 ;  /* 0x0000005916007986 */ /* 0x0005e2000c101110 */
[----:B---3--:R-:W-:Y:S02]  /*cc20*/  PRMT R17, R106, 0x7772, RZ ;  /* 0x000077726a117816 */ /* 0x008fe400000000ff */
[----:B------:R-:W-:Y:S01]  /*cc30*/  IADD3 R144, P4, PT, R162, R164, RZ ;  /* 0x000000a4a2907210 */ /* 0x000fe20007f9e0ff */
[----:B------:R-:W-:Y:S01]  /*cc40*/  STG.E.U8 desc[UR16][R24.64], R167 ;  /* 0x000000a718007986 */ /* 0x000fe2000c101110 */
[----:B0-----:R-:W-:-:S02]  /*cc50*/  PRMT R19, R112, 0x7771, RZ ;  /* 0x0000777170137816 */ /* 0x001fc400000000ff */
[----:B------:R-:W-:Y:S01]  /*cc60*/  LEA.HI.X.SX32 R145, R162, R166, 0x1, P4 ;  /* 0x000000a6a2917211 */ /* 0x000fe200020f0eff */
[----:B------:R0:W-:Y:S01]  /*cc70*/  STG.E.U8 desc[UR16][R26.64], R9 ;  /* 0x000000091a007986 */ /* 0x0001e2000c101110 */
[----:B-1----:R-:W-:Y:S02]  /*cc80*/  PRMT R21, R110, 0x7771, RZ ;  /* 0x000077716e157816 */ /* 0x002fe400000000ff */
[----:B------:R-:W-:Y:S01]  /*cc90*/  FSETP.NEU.AND P6, PT, R8, RZ, PT ;  /* 0x000000ff0800720b */ /* 0x000fe20003fcd000 */
[----:B------:R-:W-:Y:S01]  /*cca0*/  STG.E.U8 desc[UR16][R28.64], R75 ;  /* 0x0000004b1c007986 */ /* 0x000fe2000c101110 */
[----:B--2---:R-:W-:Y:S02]  /*ccb0*/  PRMT R23, R126, 0x7771, RZ ;  /* 0x000077717e177816 */ /* 0x004fe400000000ff */
[----:B------:R-:W-:Y:S01]  /*ccc0*/  FSEL R84, R84, -INF , P1 ;  /* 0xff80000054547808 */ /* 0x000fe20000800000 */
[----:B------:R1:W-:Y:S04]  /*ccd0*/  STG.E.U8 desc[UR16][R30.64], R11 ;  /* 0x0000000b1e007986 */ /* 0x0003e8000c101110 */
[----:B------:R2:W-:Y:S01]  /*cce0*/  STG.E.U8 desc[UR16][R32.64], R19 ;  /* 0x0000001320007986 */ /* 0x0005e2000c101110 */
[----:B0-----:R-:W-:Y:S01]  /*ccf0*/  PRMT R9, R108, 0x7772, RZ ;  /* 0x000077726c097816 */ /* 0x001fe200000000ff */
[----:B------:R-:W-:Y:S01]  /*cd00*/  FFMA R10, R84, 0.69314718246459960938, R3 ;  /* 0x3f317218540a7823 */ /* 0x000fe20000000003 */
[----:B------:R-:W-:Y:S01]  /*cd10*/  IMAD.SHL.U32 R3, R206, 0x4, RZ ;  /* 0x00000004ce037824 */ /* 0x000fe200078e00ff */
[----:B------:R0:W-:Y:S04]  /*cd20*/  STG.E.U8 desc[UR16][R34.64], R13 ;  /* 0x0000000d22007986 */ /* 0x0001e8000c101110 */
[----:B------:R3:W-:Y:S01]  /*cd30*/  STG.E.U8 desc[UR16][R36.64], R21 ;  /* 0x0000001524007986 */ /* 0x0007e2000c101110 */
[----:B-1----:R-:W-:-:S03]  /*cd40*/  PRMT R11, R114, 0x7772, RZ ;  /* 0x00007772720b7816 */ /* 0x002fc600000000ff */
[----:B------:R1:W-:Y:S01]  /*cd50*/  STG.E.U8 desc[UR16][R38.64], R15 ;  /* 0x0000000f26007986 */ /* 0x0003e2000c101110 */
[----:B--2---:R-:W-:-:S03]  /*cd60*/  PRMT R19, R112, 0x7772, RZ ;  /* 0x0000777270137816 */ /* 0x004fc600000000ff */
[----:B------:R2:W-:Y:S01]  /*cd70*/  STG.E.U8 desc[UR16][R40.64], R23 ;  /* 0x0000001728007986 */ /* 0x0005e2000c101110 */
[----:B0-----:R-:W-:-:S03]  /*cd80*/  PRMT R13, R120, 0x7772, RZ ;  /* 0x00007772780d7816 */ /* 0x001fc600000000ff */
[----:B------:R0:W-:Y:S01]  /*cd90*/  STG.E.U8 desc[UR16][R42.64], R9 ;  /* 0x000000092a007986 */ /* 0x0001e2000c101110 */
[----:B---3--:R-:W-:-:S03]  /*cda0*/  PRMT R21, R110, 0x7772, RZ ;  /* 0x000077726e157816 */ /* 0x008fc600000000ff */
        /* <DEDUP_REMOVED lines=53> */
[C---:B0-----:R-:W-:Y:S02]  /*d100*/  PRMT R9, R109.reuse, 0x7772, RZ ;  /* 0x000077726d097816 */ /* 0x041fe400000000ff */
[----:B------:R-:W-:Y:S01]  /*d110*/  PRMT R109, R109, 0x7773, RZ ;  /* 0x000077736d6d7816 */ /* 0x000fe200000000ff */
[----:B------:R0:W-:Y:S01]  /*d120*/  STG.E.U8 desc[UR16][R118.64], R13 ;  /* 0x0000000d76007986 */ /* 0x0001e2000c101110 */
[C---:B---3--:R-:W-:Y:S02]  /*d130*/  PRMT R17, R107.reuse, 0x7772, RZ ;  /* 0x000077726b117816 */ /* 0x048fe400000000ff */
[----:B------:R-:W-:Y:S01]  /*d140*/  PRMT R107, R107, 0x7773, RZ ;  /* 0x000077736b6b7816 */ /* 0x000fe200000000ff */
[----:B------:R3:W-:Y:S01]  /*d150*/  STG.E.U8 desc[UR16][R116.64], R21 ;  /* 0x0000001574007986 */ /* 0x0007e2000c101110 */
[C---:B-1----:R-:W-:Y:S02]  /*d160*/  PRMT R11, R115.reuse, 0x7772, RZ ;  /* 0x00007772730b7816 */ /* 0x042fe400000000ff */
[----:B------:R-:W-:Y:S01]  /*d170*/  PRMT R115, R115, 0x7773, RZ ;  /* 0x0000777373737816 */ /* 0x000fe200000000ff */
[----:B------:R1:W-:Y:S01]  /*d180*/  STG.E.U8 desc[UR16][R124.64], R15 ;  /* 0x0000000f7c007986 */ /* 0x0003e2000c101110 */
[----:B--2---:R-:W-:-:S02]  /*d190*/  PRMT R19, R113, 0x7772, RZ ;  /* 0x0000777271137816 */ /* 0x004fc400000000ff */
[----:B------:R-:W-:Y:S01]  /*d1a0*/  PRMT R113, R113, 0x7773, RZ ;  /* 0x0000777371717816 */ /* 0x000fe200000000ff */
[----:B------:R-:W-:Y:S01]  /*d1b0*/  STG.E.U8 desc[UR16][R122.64], R23 ;  /* 0x000000177a007986 */ /* 0x000fe2000c101110 */
[C---:B0-----:R-:W-:Y:S02]  /*d1c0*/  PRMT R13, R121.reuse, 0x7772, RZ ;  /* 0x00007772790d7816 */ /* 0x041fe400000000ff */
[----:B------:R-:W-:Y:S01]  /*d1d0*/  PRMT R121, R121, 0x7773, RZ ;  /* 0x0000777379797816 */ /* 0x000fe200000000ff */
[----:B------:R0:W-:Y:S01]  /*d1e0*/  STG.E.U8 desc[UR16][R130.64], R9 ;  /* 0x0000000982007986 */ /* 0x0001e2000c101110 */
[C---:B---3--:R-:W-:Y:S02]  /*d1f0*/  PRMT R21, R111.reuse, 0x7772, RZ ;  /* 0x000077726f157816 */ /* 0x048fe400000000ff */
[----:B------:R-:W-:Y:S01]  /*d200*/  PRMT R111, R111, 0x7773, RZ ;  /* 0x000077736f6f7816 */ /* 0x000fe200000000ff */
[----:B------:R-:W-:Y:S01]  /*d210*/  STG.E.U8 desc[UR16][R128.64], R17 ;  /* 0x0000001180007986 */ /* 0x000fe2000c101110 */
[----:B-1----:R-:W-:-:S02]  /*d220*/  PRMT R15, R137, 0x7772, RZ ;  /* 0x00007772890f7816 */ /* 0x002fc400000000ff */
[----:B------:R-:W-:Y:S01]  /*d230*/  PRMT R137, R137, 0x7773, RZ ;  /* 0x0000777389897816 */ /* 0x000fe200000000ff */
[----:B------:R1:W-:Y:S01]  /*d240*/  STG.E.U8 desc[UR16][R134.64], R11 ;  /* 0x0000000b86007986 */ /* 0x0003e2000c101110 */
[----:B0-----:R-:W-:-:S03]  /*d250*/  PRMT R9, R127, 0x7772, RZ ;  /* 0x000077727f097816 */ /* 0x001fc600000000ff */
[----:B------:R-:W-:Y:S01]  /*d260*/  STG.E.U8 desc[UR16][R132.64], R19 ;  /* 0x0000001384007986 */ /* 0x000fe2000c101110 */
[----:B------:R-:W-:-:S03]  /*d270*/  PRMT R127, R127, 0x7773, RZ ;  /* 0x000077737f7f7816 */ /* 0x000fc600000000ff */
[----:B------:R0:W-:Y:S01]  /*d280*/  STG.E.U8 desc[UR16][R140.64], R13 ;  /* 0x0000000d8c007986 */ /* 0x0001e2000c101110 */
[----:B-1----:R-:W-:-:S03]  /*d290*/  FSEL R11, R74, -INF , P3 ;  /* 0xff8000004a0b7808 */ /* 0x002fc60001800000 */
[----:B------:R-:W-:Y:S04]  /*d2a0*/  STG.E.U8 desc[UR16][R138.64], R21 ;  /* 0x000000158a007986 */ /* 0x000fe8000c101110 */
[----:B------:R1:W-:Y:S01]  /*d2b0*/  STG.E.U8 desc[UR16][R142.64], R15 ;  /* 0x0000000f8e007986 */ /* 0x0003e2000c101110 */
[----:B------:R-:W-:Y:S01]  /*d2c0*/  FFMA R8, R11, 0.69314718246459960938, R0 ;  /* 0x3f3172180b087823 */ /* 0x000fe20000000000 */
[----:B------:R-:W-:Y:S02]  /*d2d0*/  IMAD.HI R0, R206, 0x4, RZ ;  /* 0x00000004ce007827 */ /* 0x000fe400078e02ff */
[----:B------:R2:W-:Y:S01]  /*d2e0*/  STG.E.U8 desc[UR16][R146.64], R9 ;  /* 0x0000000992007986 */ /* 0x0005e2000c101110 */
[----:B0-----:R-:W-:-:S03]  /*d2f0*/  FSEL R13, R88, -INF , P6 ;  /* 0xff800000580d7808 */ /* 0x001fc60003000000 */
[----:B------:R0:W-:Y:S02]  /*d300*/  STG.E.U8 desc[UR16][R150.64], R109 ;  /* 0x0000006d96007986 */ /* 0x0001e4000c101110 */
[----:B------:R-:W-:Y:S01]  /*d310*/  FFMA R11, R13, 0.69314718246459960938, R4 ;  /* 0x3f3172180d0b7823 */ /* 0x000fe20000000004 */
[----:B------:R-:W-:Y:S01]  /*d320*/  LOP3.LUT R4, R5, 0x1c, RZ, 0xc0, !PT ;  /* 0x0000001c05047812 */ /* 0x000fe200078ec0ff */
[----:B------:R0:W-:Y:S01]  /*d330*/  STG.E.U8 desc[UR16][R148.64], R107 ;  /* 0x0000006b94007986 */ /* 0x0001e2000c101110 */
[----:B-1----:R-:W1:Y:S02]  /*d340*/  LDC.64 R14, c[0x0][0x3a0] ;  /* 0x0000e800ff0e7b82 */ /* 0x002e640000000a00 */
[----:B------:R-:W-:Y:S01]  /*d350*/  LEA R4, R4, UR6, 0x2 ;  /* 0x0000000604047c11 */ /* 0x000fe2000f8e10ff */
[----:B------:R0:W-:Y:S01]  /*d360*/  STG.E.U8 desc[UR16][R154.64], R115 ;  /* 0x000000739a007986 */ /* 0x0001e2000c101110 */
[----:B--2---:R-:W-:-:S03]  /*d370*/  FSEL R9, R80, -INF , P2 ;  /* 0xff80000050097808 */ /* 0x004fc60001000000 */
[----:B------:R0:W-:Y:S02]  /*d380*/  STG.E.U8 desc[UR16][R158.64], R113 ;  /* 0x000000719e007986 */ /* 0x0001e4000c101110 */
[----:B------:R-:W-:Y:S02]  /*d390*/  FFMA R9, R9, 0.69314718246459960938, R2 ;  /* 0x3f31721809097823 */ /* 0x000fe40000000002 */
[----:B------:R0:W-:Y:S04]  /*d3a0*/  STG.E.U8 desc[UR16][R152.64], R121 ;  /* 0x0000007998007986 */ /* 0x0001e8000c101110 */
[----:B------:R0:W-:Y:S04]  /*d3b0*/  STG.E.U8 desc[UR16][R156.64], R111 ;  /* 0x0000006f9c007986 */ /* 0x0001e8000c101110 */
[----:B------:R0:W-:Y:S04]  /*d3c0*/  STG.E.U8 desc[UR16][R160.64], R137 ;  /* 0x00000089a0007986 */ /* 0x0001e8000c101110 */
[----:B------:R0:W-:Y:S01]  /*d3d0*/  STG.E.U8 desc[UR16][R144.64], R127 ;  /* 0x0000007f90007986 */ /* 0x0001e2000c101110 */
[----:B------:R-:W-:Y:S01]  /*d3e0*/  BAR.SYNC.DEFER_BLOCKING 0x0 ;  /* 0x0000000000007b1d */ /* 0x000fe20000010000 */
[----:B-1----:R-:W-:-:S04]  /*d3f0*/  IADD3 R2, P1, P2, R3, UR7, R14 ;  /* 0x0000000703027c10 */ /* 0x002fc8000fa3e00e */
[----:B------:R-:W-:Y:S01]  /*d400*/  IADD3.X R3, PT, PT, R0, UR5, R15, P1, P2 ;  /* 0x0000000500037c10 */ /* 0x000fe20008fe440f */
[----:B------:R0:W-:Y:S02]  /*d410*/  STS.128 [R4], R8 ;  /* 0x0000000804007388 */ /* 0x0001e40000000c00 */
[----:B------:R-:W-:Y:S06]  /*d420*/  BAR.SYNC.DEFER_BLOCKING 0x0 ;  /* 0x0000000000007b1d */ /* 0x000fec0000010000 */
[----:B------:R-:W-:Y:S05]  /*d430*/  @P0 EXIT ;  /* 0x000000000000094d */ /* 0x000fea0003800000 */
[----:B------:R-:W1:Y:S04]  /*d440*/  LDS R7, [R7] ;  /* 0x0000000007077984 */ /* 0x000e680000000800 */
[----:B-1----:R-:W-:Y:S01]  /*d450*/  STG.E desc[UR16][R2.64], R7 ;  /* 0x0000000702007986 */ /* 0x002fe2000c101910 */
[----:B------:R-:W-:Y:S05]  /*d460*/  EXIT ;  /* 0x000000000000794d */ /* 0x000fea0003800000 */
.L_x_2:
[----:B------:R-:W-:-:S00]  /*d470*/  BRA `(.L_x_2) ;  /* 0xfffffffc00fc7947 */ /* 0x000fc0000383ffff */
[----:B------:R-:W-:-:S00]  /*d480*/  NOP ;  /* 0x0000000000007918 */ /* 0x000fc00000000000 */
[----:B------:R-:W-:-:S00]  /*d490*/  NOP ;  /* 0x0000000000007918 */ /* 0x000fc00000000000 */
[----:B------:R-:W-:-:S00]  /*d4a0*/  NOP ;  /* 0x0000000000007918 */ /* 0x000fc00000000000 */
[----:B------:R-:W-:-:S00]  /*d4b0*/  NOP ;  /* 0x0000000000007918 */ /* 0x000fc00000000000 */
[----:B------:R-:W-:-:S00]  /*d4c0*/  NOP ;  /* 0x0000000000007918 */ /* 0x000fc00000000000 */
[----:B------:R-:W-:-:S00]  /*d4d0*/  NOP ;  /* 0x0000000000007918 */ /* 0x000fc00000000000 */
[----:B------:R-:W-:-:S00]  /*d4e0*/  NOP ;  /* 0x0000000000007918 */ /* 0x000fc00000000000 */
[----:B------:R-:W-:-:S00]  /*d4f0*/  NOP ;  /* 0x0000000000007918 */ /* 0x000fc00000000000 */
.L_x_3:


//--------------------- .nv.global.init           --------------------------
	.section	.nv.global.init,"aw",@progbits
.nv.global.init:
	.type		_$_str,@object
	.size		_$_str,(.L_0 - _$_str)
_$_str:
        /*0000*/ 	.byte	0x5f, 0x5f, 0x43, 0x55, 0x44, 0x41, 0x5f, 0x46, 0x54, 0x5a, 0x00
.L_0:


//--------------------- .nv.shared.attn_fwd       --------------------------
	.section	.nv.shared.attn_fwd,"aw",@nobits
	.sectionflags	@""
	.align	16
	.zero		1024


//--------------------- .nv.shared.reserved.0     --------------------------
	.section	.nv.shared.reserved.0,"aw",@nobits
	.weak		__nv_reservedSMEM_offset_0_alias
	.size		__nv_reservedSMEM_offset_0_alias, 0, 64
	.other		__nv_reservedSMEM_offset_0_alias,@"STO_CUDA_RESERVED_SHARED STV_DEFAULT"
__nv_reservedSMEM_offset_0_alias:
	.zero		0
	.zero		64


//--------------------- .nv.constant0.attn_fwd    --------------------------
	.section	.nv.constant0.attn_fwd,"a",@progbits
	.sectionflags	@""
	.align	4
.nv.constant0.attn_fwd:
	.zero		1032


//--------------------- SYMBOLS --------------------------

	.type		.nv.reservedSmem.offset0,@object
	.size		.nv.reservedSmem.offset0,0x4
	.type		.nv.reservedSmem.cap,@object
	.size		.nv.reservedSmem.cap,0x4
